	.version 1.4
	.target sm_10, map_f64_to_f32
	// compiled with /usr/lib/nvidia-cuda-toolkit/lib//be
	// nvopencc 4.1 built on 2013-07-17

	//-----------------------------------------------------------
	// Compiling /tmp/tmpxft_00000d02_00000000-9_KernelUnitTests.cpp3.i (/tmp/ccBI#.ywmcNp)
	//-----------------------------------------------------------

	//-----------------------------------------------------------
	// Options:
	//-----------------------------------------------------------
	//  Target:ptx, ISA:sm_10, Endian:little, Pointer Size:64
	//  -O3	(Optimization level)
	//  -g0	(Debug level)
	//  -m2	(Report advisories)
	//-----------------------------------------------------------

	.file	1	"<command-line>"
	.file	2	"/usr/include/stdc-predef.h"
	.file	3	"/tmp/tmpxft_00000d02_00000000-8_KernelUnitTests.cudafe2.gpu"
	.file	4	"Vector.cuh"
	.file	5	"Triangle.cuh"
	.file	6	"Plane.cuh"
	.file	7	"/usr/lib/gcc/x86_64-linux-gnu/4.8/include/stddef.h"
	.file	8	"/usr/include/crt/device_runtime.h"
	.file	9	"/usr/include/host_defines.h"
	.file	10	"/usr/include/builtin_types.h"
	.file	11	"/usr/include/device_types.h"
	.file	12	"/usr/include/driver_types.h"
	.file	13	"/usr/include/surface_types.h"
	.file	14	"/usr/include/texture_types.h"
	.file	15	"/usr/include/vector_types.h"
	.file	16	"/usr/include/device_launch_parameters.h"
	.file	17	"/usr/include/crt/storage_class.h"
	.file	18	"KernelUnitTests.cu"
	.file	19	"/usr/include/common_functions.h"
	.file	20	"/usr/include/math_functions.h"
	.file	21	"/usr/include/math_constants.h"
	.file	22	"/usr/include/device_functions.h"
	.file	23	"/usr/include/sm_11_atomic_functions.h"
	.file	24	"/usr/include/sm_12_atomic_functions.h"
	.file	25	"/usr/include/sm_13_double_functions.h"
	.file	26	"/usr/include/sm_20_atomic_functions.h"
	.file	27	"/usr/include/sm_32_atomic_functions.h"
	.file	28	"/usr/include/sm_35_atomic_functions.h"
	.file	29	"/usr/include/sm_20_intrinsics.h"
	.file	30	"/usr/include/sm_30_intrinsics.h"
	.file	31	"/usr/include/sm_32_intrinsics.h"
	.file	32	"/usr/include/sm_35_intrinsics.h"
	.file	33	"/usr/include/surface_functions.h"
	.file	34	"/usr/include/texture_fetch_functions.h"
	.file	35	"/usr/include/texture_indirect_functions.h"
	.file	36	"/usr/include/surface_indirect_functions.h"
	.file	37	"/usr/include/math_functions_dbl_ptx1.h"


	.entry TestCrossProduct (
		.param .s32 __cudaparm_TestCrossProduct_Count,
		.param .u64 __cudaparm_TestCrossProduct_A,
		.param .u64 __cudaparm_TestCrossProduct_B,
		.param .u64 __cudaparm_TestCrossProduct_C)
	{
	.reg .u16 %rh<7>;
	.reg .u32 %r<21>;
	.reg .u64 %rd<10>;
	.reg .f32 %f<17>;
	.reg .pred %p<3>;
	.loc	18	19	0
$LDWbegin_TestCrossProduct:
	.loc	18	20	0
	mov.u16 	%rh1, %ntid.y;
	mov.u16 	%rh2, %tid.x;
	mul.wide.u16 	%r1, %rh2, %rh1;
	mov.u16 	%rh3, %ctaid.x;
	mov.u16 	%rh4, %nctaid.y;
	mul.wide.u16 	%r2, %rh3, %rh4;
	mov.u16 	%rh5, %ntid.x;
	mul.wide.u16 	%r3, %rh5, %rh1;
	cvt.u32.u16 	%r4, %tid.y;
	add.u32 	%r5, %r4, %r1;
	cvt.u32.u16 	%r6, %ctaid.y;
	add.u32 	%r7, %r6, %r2;
	cvt.u32.u16 	%r8, %ntid.z;
	mul.lo.u32 	%r9, %r3, %r8;
	mul.lo.u32 	%r10, %r5, %r8;
	cvt.u32.u16 	%r11, %nctaid.z;
	mul.lo.u32 	%r12, %r11, %r7;
	cvt.u32.u16 	%r13, %tid.z;
	add.u32 	%r14, %r13, %r10;
	cvt.u32.u16 	%r15, %ctaid.z;
	add.u32 	%r16, %r15, %r12;
	mul.lo.u32 	%r17, %r9, %r16;
	add.u32 	%r18, %r14, %r17;
	ld.param.s32 	%r19, [__cudaparm_TestCrossProduct_Count];
	setp.le.s32 	%p1, %r19, %r18;
	@%p1 bra 	$Lt_0_1026;
	.loc	18	22	0
	cvt.s64.s32 	%rd1, %r18;
	mul.wide.s32 	%rd2, %r18, 12;
	ld.param.u64 	%rd3, [__cudaparm_TestCrossProduct_B];
	add.u64 	%rd4, %rd3, %rd2;
	ld.global.f32 	%f1, [%rd4+0];
	ld.global.f32 	%f2, [%rd4+4];
	ld.global.f32 	%f3, [%rd4+8];
	.loc	4	18	0
	ld.param.u64 	%rd5, [__cudaparm_TestCrossProduct_A];
	add.u64 	%rd6, %rd5, %rd2;
	ld.global.f32 	%f4, [%rd6+8];
	ld.global.f32 	%f5, [%rd6+4];
	mul.f32 	%f6, %f4, %f2;
	mul.f32 	%f7, %f5, %f3;
	sub.f32 	%f8, %f7, %f6;
	.loc	4	19	0
	ld.global.f32 	%f9, [%rd6+0];
	mul.f32 	%f10, %f9, %f3;
	mul.f32 	%f11, %f4, %f1;
	sub.f32 	%f12, %f11, %f10;
	.loc	4	20	0
	mul.f32 	%f13, %f5, %f1;
	mul.f32 	%f14, %f9, %f2;
	sub.f32 	%f15, %f14, %f13;
	.loc	18	22	0
	ld.param.u64 	%rd7, [__cudaparm_TestCrossProduct_C];
	add.u64 	%rd8, %rd7, %rd2;
	st.global.f32 	[%rd8+0], %f8;
	st.global.f32 	[%rd8+4], %f12;
	st.global.f32 	[%rd8+8], %f15;
$Lt_0_1026:
	.loc	18	24	0
	exit;
$LDWend_TestCrossProduct:
	} // TestCrossProduct

	.entry TestDotProduct (
		.param .s32 __cudaparm_TestDotProduct_Count,
		.param .u64 __cudaparm_TestDotProduct_A,
		.param .u64 __cudaparm_TestDotProduct_B,
		.param .u64 __cudaparm_TestDotProduct_C)
	{
	.reg .u16 %rh<7>;
	.reg .u32 %r<21>;
	.reg .u64 %rd<11>;
	.reg .f32 %f<11>;
	.reg .pred %p<3>;
	.loc	18	29	0
$LDWbegin_TestDotProduct:
	.loc	18	30	0
	mov.u16 	%rh1, %ntid.y;
	mov.u16 	%rh2, %tid.x;
	mul.wide.u16 	%r1, %rh2, %rh1;
	mov.u16 	%rh3, %ctaid.x;
	mov.u16 	%rh4, %nctaid.y;
	mul.wide.u16 	%r2, %rh3, %rh4;
	mov.u16 	%rh5, %ntid.x;
	mul.wide.u16 	%r3, %rh5, %rh1;
	cvt.u32.u16 	%r4, %tid.y;
	add.u32 	%r5, %r4, %r1;
	cvt.u32.u16 	%r6, %ctaid.y;
	add.u32 	%r7, %r6, %r2;
	cvt.u32.u16 	%r8, %ntid.z;
	mul.lo.u32 	%r9, %r3, %r8;
	mul.lo.u32 	%r10, %r5, %r8;
	cvt.u32.u16 	%r11, %nctaid.z;
	mul.lo.u32 	%r12, %r11, %r7;
	cvt.u32.u16 	%r13, %tid.z;
	add.u32 	%r14, %r13, %r10;
	cvt.u32.u16 	%r15, %ctaid.z;
	add.u32 	%r16, %r15, %r12;
	mul.lo.u32 	%r17, %r9, %r16;
	add.u32 	%r18, %r14, %r17;
	ld.param.s32 	%r19, [__cudaparm_TestDotProduct_Count];
	setp.le.s32 	%p1, %r19, %r18;
	@%p1 bra 	$Lt_1_1026;
	.loc	4	12	0
	cvt.s64.s32 	%rd1, %r18;
	mul.wide.s32 	%rd2, %r18, 12;
	ld.param.u64 	%rd3, [__cudaparm_TestDotProduct_A];
	add.u64 	%rd4, %rd3, %rd2;
	ld.param.u64 	%rd5, [__cudaparm_TestDotProduct_B];
	add.u64 	%rd6, %rd5, %rd2;
	ld.global.f32 	%f1, [%rd4+4];
	ld.global.f32 	%f2, [%rd6+4];
	mul.f32 	%f3, %f1, %f2;
	ld.global.f32 	%f4, [%rd4+0];
	ld.global.f32 	%f5, [%rd6+0];
	mad.f32 	%f6, %f4, %f5, %f3;
	ld.global.f32 	%f7, [%rd4+8];
	ld.global.f32 	%f8, [%rd6+8];
	mad.f32 	%f9, %f7, %f8, %f6;
	.loc	18	32	0
	ld.param.u64 	%rd7, [__cudaparm_TestDotProduct_C];
	mul.wide.s32 	%rd8, %r18, 4;
	add.u64 	%rd9, %rd7, %rd8;
	st.global.f32 	[%rd9+0], %f9;
$Lt_1_1026:
	.loc	18	34	0
	exit;
$LDWend_TestDotProduct:
	} // TestDotProduct

	.entry TestAdd (
		.param .s32 __cudaparm_TestAdd_Count,
		.param .u64 __cudaparm_TestAdd_A,
		.param .u64 __cudaparm_TestAdd_B,
		.param .u64 __cudaparm_TestAdd_C)
	{
	.reg .u16 %rh<7>;
	.reg .u32 %r<21>;
	.reg .u64 %rd<10>;
	.reg .f32 %f<11>;
	.reg .pred %p<3>;
	.loc	18	39	0
$LDWbegin_TestAdd:
	.loc	18	40	0
	mov.u16 	%rh1, %ntid.y;
	mov.u16 	%rh2, %tid.x;
	mul.wide.u16 	%r1, %rh2, %rh1;
	mov.u16 	%rh3, %ctaid.x;
	mov.u16 	%rh4, %nctaid.y;
	mul.wide.u16 	%r2, %rh3, %rh4;
	mov.u16 	%rh5, %ntid.x;
	mul.wide.u16 	%r3, %rh5, %rh1;
	cvt.u32.u16 	%r4, %tid.y;
	add.u32 	%r5, %r4, %r1;
	cvt.u32.u16 	%r6, %ctaid.y;
	add.u32 	%r7, %r6, %r2;
	cvt.u32.u16 	%r8, %ntid.z;
	mul.lo.u32 	%r9, %r3, %r8;
	mul.lo.u32 	%r10, %r5, %r8;
	cvt.u32.u16 	%r11, %nctaid.z;
	mul.lo.u32 	%r12, %r11, %r7;
	cvt.u32.u16 	%r13, %tid.z;
	add.u32 	%r14, %r13, %r10;
	cvt.u32.u16 	%r15, %ctaid.z;
	add.u32 	%r16, %r15, %r12;
	mul.lo.u32 	%r17, %r9, %r16;
	add.u32 	%r18, %r14, %r17;
	ld.param.s32 	%r19, [__cudaparm_TestAdd_Count];
	setp.le.s32 	%p1, %r19, %r18;
	@%p1 bra 	$Lt_2_1026;
	.loc	4	27	0
	cvt.s64.s32 	%rd1, %r18;
	mul.wide.s32 	%rd2, %r18, 12;
	ld.param.u64 	%rd3, [__cudaparm_TestAdd_A];
	add.u64 	%rd4, %rd3, %rd2;
	ld.param.u64 	%rd5, [__cudaparm_TestAdd_B];
	add.u64 	%rd6, %rd5, %rd2;
	ld.global.f32 	%f1, [%rd4+4];
	ld.global.f32 	%f2, [%rd6+4];
	add.f32 	%f3, %f1, %f2;
	.loc	4	28	0
	ld.global.f32 	%f4, [%rd4+8];
	ld.global.f32 	%f5, [%rd6+8];
	add.f32 	%f6, %f4, %f5;
	.loc	18	42	0
	ld.param.u64 	%rd7, [__cudaparm_TestAdd_C];
	add.u64 	%rd8, %rd7, %rd2;
	ld.global.f32 	%f7, [%rd4+0];
	ld.global.f32 	%f8, [%rd6+0];
	add.f32 	%f9, %f7, %f8;
	st.global.f32 	[%rd8+0], %f9;
	st.global.f32 	[%rd8+4], %f3;
	st.global.f32 	[%rd8+8], %f6;
$Lt_2_1026:
	.loc	18	44	0
	exit;
$LDWend_TestAdd:
	} // TestAdd

	.entry TestSubtract (
		.param .s32 __cudaparm_TestSubtract_Count,
		.param .u64 __cudaparm_TestSubtract_A,
		.param .u64 __cudaparm_TestSubtract_B,
		.param .u64 __cudaparm_TestSubtract_C)
	{
	.reg .u16 %rh<7>;
	.reg .u32 %r<21>;
	.reg .u64 %rd<10>;
	.reg .f32 %f<11>;
	.reg .pred %p<3>;
	.loc	18	49	0
$LDWbegin_TestSubtract:
	.loc	18	50	0
	mov.u16 	%rh1, %ntid.y;
	mov.u16 	%rh2, %tid.x;
	mul.wide.u16 	%r1, %rh2, %rh1;
	mov.u16 	%rh3, %ctaid.x;
	mov.u16 	%rh4, %nctaid.y;
	mul.wide.u16 	%r2, %rh3, %rh4;
	mov.u16 	%rh5, %ntid.x;
	mul.wide.u16 	%r3, %rh5, %rh1;
	cvt.u32.u16 	%r4, %tid.y;
	add.u32 	%r5, %r4, %r1;
	cvt.u32.u16 	%r6, %ctaid.y;
	add.u32 	%r7, %r6, %r2;
	cvt.u32.u16 	%r8, %ntid.z;
	mul.lo.u32 	%r9, %r3, %r8;
	mul.lo.u32 	%r10, %r5, %r8;
	cvt.u32.u16 	%r11, %nctaid.z;
	mul.lo.u32 	%r12, %r11, %r7;
	cvt.u32.u16 	%r13, %tid.z;
	add.u32 	%r14, %r13, %r10;
	cvt.u32.u16 	%r15, %ctaid.z;
	add.u32 	%r16, %r15, %r12;
	mul.lo.u32 	%r17, %r9, %r16;
	add.u32 	%r18, %r14, %r17;
	ld.param.s32 	%r19, [__cudaparm_TestSubtract_Count];
	setp.le.s32 	%p1, %r19, %r18;
	@%p1 bra 	$Lt_3_1026;
	.loc	4	35	0
	cvt.s64.s32 	%rd1, %r18;
	mul.wide.s32 	%rd2, %r18, 12;
	ld.param.u64 	%rd3, [__cudaparm_TestSubtract_A];
	add.u64 	%rd4, %rd3, %rd2;
	ld.param.u64 	%rd5, [__cudaparm_TestSubtract_B];
	add.u64 	%rd6, %rd5, %rd2;
	ld.global.f32 	%f1, [%rd4+4];
	ld.global.f32 	%f2, [%rd6+4];
	sub.f32 	%f3, %f1, %f2;
	.loc	4	36	0
	ld.global.f32 	%f4, [%rd4+8];
	ld.global.f32 	%f5, [%rd6+8];
	sub.f32 	%f6, %f4, %f5;
	.loc	18	52	0
	ld.param.u64 	%rd7, [__cudaparm_TestSubtract_C];
	add.u64 	%rd8, %rd7, %rd2;
	ld.global.f32 	%f7, [%rd4+0];
	ld.global.f32 	%f8, [%rd6+0];
	sub.f32 	%f9, %f7, %f8;
	st.global.f32 	[%rd8+0], %f9;
	st.global.f32 	[%rd8+4], %f3;
	st.global.f32 	[%rd8+8], %f6;
$Lt_3_1026:
	.loc	18	54	0
	exit;
$LDWend_TestSubtract:
	} // TestSubtract

	.entry TestMultiply (
		.param .s32 __cudaparm_TestMultiply_Count,
		.param .u64 __cudaparm_TestMultiply_A,
		.param .u64 __cudaparm_TestMultiply_B,
		.param .u64 __cudaparm_TestMultiply_C)
	{
	.reg .u16 %rh<7>;
	.reg .u32 %r<21>;
	.reg .u64 %rd<11>;
	.reg .f32 %f<9>;
	.reg .pred %p<3>;
	.loc	18	59	0
$LDWbegin_TestMultiply:
	.loc	18	60	0
	mov.u16 	%rh1, %ntid.y;
	mov.u16 	%rh2, %tid.x;
	mul.wide.u16 	%r1, %rh2, %rh1;
	mov.u16 	%rh3, %ctaid.x;
	mov.u16 	%rh4, %nctaid.y;
	mul.wide.u16 	%r2, %rh3, %rh4;
	mov.u16 	%rh5, %ntid.x;
	mul.wide.u16 	%r3, %rh5, %rh1;
	cvt.u32.u16 	%r4, %tid.y;
	add.u32 	%r5, %r4, %r1;
	cvt.u32.u16 	%r6, %ctaid.y;
	add.u32 	%r7, %r6, %r2;
	cvt.u32.u16 	%r8, %ntid.z;
	mul.lo.u32 	%r9, %r3, %r8;
	mul.lo.u32 	%r10, %r5, %r8;
	cvt.u32.u16 	%r11, %nctaid.z;
	mul.lo.u32 	%r12, %r11, %r7;
	cvt.u32.u16 	%r13, %tid.z;
	add.u32 	%r14, %r13, %r10;
	cvt.u32.u16 	%r15, %ctaid.z;
	add.u32 	%r16, %r15, %r12;
	mul.lo.u32 	%r17, %r9, %r16;
	add.u32 	%r18, %r14, %r17;
	ld.param.s32 	%r19, [__cudaparm_TestMultiply_Count];
	setp.le.s32 	%p1, %r19, %r18;
	@%p1 bra 	$Lt_4_1026;
	.loc	18	62	0
	cvt.s64.s32 	%rd1, %r18;
	ld.param.u64 	%rd2, [__cudaparm_TestMultiply_B];
	mul.wide.s32 	%rd3, %r18, 4;
	add.u64 	%rd4, %rd2, %rd3;
	ld.global.f32 	%f1, [%rd4+0];
	.loc	4	43	0
	mul.wide.s32 	%rd5, %r18, 12;
	ld.param.u64 	%rd6, [__cudaparm_TestMultiply_A];
	add.u64 	%rd7, %rd6, %rd5;
	ld.global.f32 	%f2, [%rd7+4];
	mul.f32 	%f3, %f2, %f1;
	.loc	4	44	0
	ld.global.f32 	%f4, [%rd7+8];
	mul.f32 	%f5, %f4, %f1;
	.loc	18	62	0
	ld.param.u64 	%rd8, [__cudaparm_TestMultiply_C];
	add.u64 	%rd9, %rd8, %rd5;
	ld.global.f32 	%f6, [%rd7+0];
	mul.f32 	%f7, %f6, %f1;
	st.global.f32 	[%rd9+0], %f7;
	st.global.f32 	[%rd9+4], %f3;
	st.global.f32 	[%rd9+8], %f5;
$Lt_4_1026:
	.loc	18	64	0
	exit;
$LDWend_TestMultiply:
	} // TestMultiply

	.entry TestDivide (
		.param .s32 __cudaparm_TestDivide_Count,
		.param .u64 __cudaparm_TestDivide_A,
		.param .u64 __cudaparm_TestDivide_B,
		.param .u64 __cudaparm_TestDivide_C)
	{
	.reg .u16 %rh<7>;
	.reg .u32 %r<21>;
	.reg .u64 %rd<11>;
	.reg .f32 %f<9>;
	.reg .pred %p<3>;
	.loc	18	69	0
$LDWbegin_TestDivide:
	.loc	18	70	0
	mov.u16 	%rh1, %ntid.y;
	mov.u16 	%rh2, %tid.x;
	mul.wide.u16 	%r1, %rh2, %rh1;
	mov.u16 	%rh3, %ctaid.x;
	mov.u16 	%rh4, %nctaid.y;
	mul.wide.u16 	%r2, %rh3, %rh4;
	mov.u16 	%rh5, %ntid.x;
	mul.wide.u16 	%r3, %rh5, %rh1;
	cvt.u32.u16 	%r4, %tid.y;
	add.u32 	%r5, %r4, %r1;
	cvt.u32.u16 	%r6, %ctaid.y;
	add.u32 	%r7, %r6, %r2;
	cvt.u32.u16 	%r8, %ntid.z;
	mul.lo.u32 	%r9, %r3, %r8;
	mul.lo.u32 	%r10, %r5, %r8;
	cvt.u32.u16 	%r11, %nctaid.z;
	mul.lo.u32 	%r12, %r11, %r7;
	cvt.u32.u16 	%r13, %tid.z;
	add.u32 	%r14, %r13, %r10;
	cvt.u32.u16 	%r15, %ctaid.z;
	add.u32 	%r16, %r15, %r12;
	mul.lo.u32 	%r17, %r9, %r16;
	add.u32 	%r18, %r14, %r17;
	ld.param.s32 	%r19, [__cudaparm_TestDivide_Count];
	setp.le.s32 	%p1, %r19, %r18;
	@%p1 bra 	$Lt_5_1026;
	.loc	18	72	0
	cvt.s64.s32 	%rd1, %r18;
	ld.param.u64 	%rd2, [__cudaparm_TestDivide_B];
	mul.wide.s32 	%rd3, %r18, 4;
	add.u64 	%rd4, %rd2, %rd3;
	ld.global.f32 	%f1, [%rd4+0];
	.loc	4	51	0
	mul.wide.s32 	%rd5, %r18, 12;
	ld.param.u64 	%rd6, [__cudaparm_TestDivide_A];
	add.u64 	%rd7, %rd6, %rd5;
	ld.global.f32 	%f2, [%rd7+4];
	.loc	4	52	0
	ld.global.f32 	%f3, [%rd7+8];
	.loc	18	72	0
	ld.param.u64 	%rd8, [__cudaparm_TestDivide_C];
	add.u64 	%rd9, %rd8, %rd5;
	ld.global.f32 	%f4, [%rd7+0];
	div.full.f32 	%f5, %f4, %f1;
	st.global.f32 	[%rd9+0], %f5;
	div.full.f32 	%f6, %f2, %f1;
	st.global.f32 	[%rd9+4], %f6;
	div.full.f32 	%f7, %f3, %f1;
	st.global.f32 	[%rd9+8], %f7;
$Lt_5_1026:
	.loc	18	74	0
	exit;
$LDWend_TestDivide:
	} // TestDivide

	.entry TestLength (
		.param .s32 __cudaparm_TestLength_Count,
		.param .u64 __cudaparm_TestLength_A,
		.param .u64 __cudaparm_TestLength_B)
	{
	.reg .u16 %rh<7>;
	.reg .u32 %r<21>;
	.reg .u64 %rd<9>;
	.reg .f32 %f<9>;
	.reg .pred %p<3>;
	.loc	18	79	0
$LDWbegin_TestLength:
	.loc	18	80	0
	mov.u16 	%rh1, %ntid.y;
	mov.u16 	%rh2, %tid.x;
	mul.wide.u16 	%r1, %rh2, %rh1;
	mov.u16 	%rh3, %ctaid.x;
	mov.u16 	%rh4, %nctaid.y;
	mul.wide.u16 	%r2, %rh3, %rh4;
	mov.u16 	%rh5, %ntid.x;
	mul.wide.u16 	%r3, %rh5, %rh1;
	cvt.u32.u16 	%r4, %tid.y;
	add.u32 	%r5, %r4, %r1;
	cvt.u32.u16 	%r6, %ctaid.y;
	add.u32 	%r7, %r6, %r2;
	cvt.u32.u16 	%r8, %ntid.z;
	mul.lo.u32 	%r9, %r3, %r8;
	mul.lo.u32 	%r10, %r5, %r8;
	cvt.u32.u16 	%r11, %nctaid.z;
	mul.lo.u32 	%r12, %r11, %r7;
	cvt.u32.u16 	%r13, %tid.z;
	add.u32 	%r14, %r13, %r10;
	cvt.u32.u16 	%r15, %ctaid.z;
	add.u32 	%r16, %r15, %r12;
	mul.lo.u32 	%r17, %r9, %r16;
	add.u32 	%r18, %r14, %r17;
	ld.param.s32 	%r19, [__cudaparm_TestLength_Count];
	setp.le.s32 	%p1, %r19, %r18;
	@%p1 bra 	$Lt_6_1026;
	.loc	4	57	0
	cvt.s64.s32 	%rd1, %r18;
	ld.param.u64 	%rd2, [__cudaparm_TestLength_A];
	mul.wide.s32 	%rd3, %r18, 12;
	add.u64 	%rd4, %rd2, %rd3;
	ld.global.f32 	%f1, [%rd4+4];
	ld.global.f32 	%f2, [%rd4+0];
	ld.global.f32 	%f3, [%rd4+8];
	mul.f32 	%f4, %f1, %f1;
	mad.f32 	%f5, %f2, %f2, %f4;
	mad.f32 	%f6, %f3, %f3, %f5;
	.loc	18	82	0
	sqrt.approx.f32 	%f7, %f6;
	ld.param.u64 	%rd5, [__cudaparm_TestLength_B];
	mul.wide.s32 	%rd6, %r18, 4;
	add.u64 	%rd7, %rd5, %rd6;
	st.global.f32 	[%rd7+0], %f7;
$Lt_6_1026:
	.loc	18	84	0
	exit;
$LDWend_TestLength:
	} // TestLength

	.entry TestNormalize (
		.param .s32 __cudaparm_TestNormalize_Count,
		.param .u64 __cudaparm_TestNormalize_A,
		.param .u64 __cudaparm_TestNormalize_B)
	{
	.reg .u16 %rh<7>;
	.reg .u32 %r<21>;
	.reg .u64 %rd<8>;
	.reg .f32 %f<14>;
	.reg .pred %p<3>;
	.loc	18	88	0
$LDWbegin_TestNormalize:
	.loc	18	89	0
	mov.u16 	%rh1, %ntid.y;
	mov.u16 	%rh2, %tid.x;
	mul.wide.u16 	%r1, %rh2, %rh1;
	mov.u16 	%rh3, %ctaid.x;
	mov.u16 	%rh4, %nctaid.y;
	mul.wide.u16 	%r2, %rh3, %rh4;
	mov.u16 	%rh5, %ntid.x;
	mul.wide.u16 	%r3, %rh5, %rh1;
	cvt.u32.u16 	%r4, %tid.y;
	add.u32 	%r5, %r4, %r1;
	cvt.u32.u16 	%r6, %ctaid.y;
	add.u32 	%r7, %r6, %r2;
	cvt.u32.u16 	%r8, %ntid.z;
	mul.lo.u32 	%r9, %r3, %r8;
	mul.lo.u32 	%r10, %r5, %r8;
	cvt.u32.u16 	%r11, %nctaid.z;
	mul.lo.u32 	%r12, %r11, %r7;
	cvt.u32.u16 	%r13, %tid.z;
	add.u32 	%r14, %r13, %r10;
	cvt.u32.u16 	%r15, %ctaid.z;
	add.u32 	%r16, %r15, %r12;
	mul.lo.u32 	%r17, %r9, %r16;
	add.u32 	%r18, %r14, %r17;
	ld.param.s32 	%r19, [__cudaparm_TestNormalize_Count];
	setp.le.s32 	%p1, %r19, %r18;
	@%p1 bra 	$Lt_7_1026;
	.loc	18	91	0
	cvt.s64.s32 	%rd1, %r18;
	mul.wide.s32 	%rd2, %r18, 12;
	ld.param.u64 	%rd3, [__cudaparm_TestNormalize_A];
	add.u64 	%rd4, %rd3, %rd2;
	ld.param.u64 	%rd5, [__cudaparm_TestNormalize_B];
	add.u64 	%rd6, %rd5, %rd2;
	ld.global.f32 	%f1, [%rd4+0];
	st.global.f32 	[%rd6+0], %f1;
	ld.global.f32 	%f2, [%rd4+4];
	st.global.f32 	[%rd6+4], %f2;
	ld.global.f32 	%f3, [%rd4+8];
	st.global.f32 	[%rd6+8], %f3;
	.loc	4	63	0
	ld.global.f32 	%f4, [%rd6+0];
	ld.global.f32 	%f5, [%rd6+4];
	mul.f32 	%f6, %f5, %f5;
	mad.f32 	%f7, %f4, %f4, %f6;
	mad.f32 	%f8, %f3, %f3, %f7;
	.loc	4	64	0
	sqrt.approx.f32 	%f9, %f8;
	div.full.f32 	%f10, %f4, %f9;
	st.global.f32 	[%rd6+0], %f10;
	.loc	4	65	0
	div.full.f32 	%f11, %f5, %f9;
	st.global.f32 	[%rd6+4], %f11;
	.loc	4	66	0
	div.full.f32 	%f12, %f3, %f9;
	st.global.f32 	[%rd6+8], %f12;
$Lt_7_1026:
	.loc	18	94	0
	exit;
$LDWend_TestNormalize:
	} // TestNormalize

	.entry TestTriangleArea (
		.param .s32 __cudaparm_TestTriangleArea_Count,
		.param .u64 __cudaparm_TestTriangleArea_A,
		.param .u64 __cudaparm_TestTriangleArea_B)
	{
	.reg .u16 %rh<7>;
	.reg .u32 %r<21>;
	.reg .u64 %rd<9>;
	.reg .f32 %f<32>;
	.reg .pred %p<3>;
	.loc	18	98	0
$LDWbegin_TestTriangleArea:
	.loc	18	99	0
	mov.u16 	%rh1, %ntid.y;
	mov.u16 	%rh2, %tid.x;
	mul.wide.u16 	%r1, %rh2, %rh1;
	mov.u16 	%rh3, %ctaid.x;
	mov.u16 	%rh4, %nctaid.y;
	mul.wide.u16 	%r2, %rh3, %rh4;
	mov.u16 	%rh5, %ntid.x;
	mul.wide.u16 	%r3, %rh5, %rh1;
	cvt.u32.u16 	%r4, %tid.y;
	add.u32 	%r5, %r4, %r1;
	cvt.u32.u16 	%r6, %ctaid.y;
	add.u32 	%r7, %r6, %r2;
	cvt.u32.u16 	%r8, %ntid.z;
	mul.lo.u32 	%r9, %r3, %r8;
	mul.lo.u32 	%r10, %r5, %r8;
	cvt.u32.u16 	%r11, %nctaid.z;
	mul.lo.u32 	%r12, %r11, %r7;
	cvt.u32.u16 	%r13, %tid.z;
	add.u32 	%r14, %r13, %r10;
	cvt.u32.u16 	%r15, %ctaid.z;
	add.u32 	%r16, %r15, %r12;
	mul.lo.u32 	%r17, %r9, %r16;
	add.u32 	%r18, %r14, %r17;
	ld.param.s32 	%r19, [__cudaparm_TestTriangleArea_Count];
	setp.le.s32 	%p1, %r19, %r18;
	@%p1 bra 	$Lt_8_1026;
	.loc	5	69	0
	cvt.s64.s32 	%rd1, %r18;
	ld.param.u64 	%rd2, [__cudaparm_TestTriangleArea_A];
	mul.wide.s32 	%rd3, %r18, 52;
	add.u64 	%rd4, %rd2, %rd3;
	ld.global.f32 	%f1, [%rd4+12];
	ld.global.f32 	%f2, [%rd4+24];
	sub.f32 	%f3, %f2, %f1;
	ld.global.f32 	%f4, [%rd4+16];
	ld.global.f32 	%f5, [%rd4+28];
	sub.f32 	%f6, %f5, %f4;
	ld.global.f32 	%f7, [%rd4+20];
	ld.global.f32 	%f8, [%rd4+32];
	sub.f32 	%f9, %f8, %f7;
	.loc	5	70	0
	ld.global.f32 	%f10, [%rd4+36];
	sub.f32 	%f11, %f10, %f1;
	ld.global.f32 	%f12, [%rd4+40];
	sub.f32 	%f13, %f12, %f4;
	ld.global.f32 	%f14, [%rd4+44];
	sub.f32 	%f15, %f14, %f7;
	.loc	18	101	0
	mul.f32 	%f16, %f3, %f15;
	mul.f32 	%f17, %f9, %f13;
	mul.f32 	%f18, %f11, %f6;
	mul.f32 	%f19, %f11, %f9;
	sub.f32 	%f20, %f19, %f16;
	mul.f32 	%f21, %f6, %f15;
	sub.f32 	%f22, %f21, %f17;
	mul.f32 	%f23, %f3, %f13;
	sub.f32 	%f24, %f23, %f18;
	mul.f32 	%f25, %f20, %f20;
	mad.f32 	%f26, %f22, %f22, %f25;
	mad.f32 	%f27, %f24, %f24, %f26;
	sqrt.approx.f32 	%f28, %f27;
	mov.f32 	%f29, 0f3f000000;    	// 0.5
	mul.f32 	%f30, %f28, %f29;
	ld.param.u64 	%rd5, [__cudaparm_TestTriangleArea_B];
	mul.wide.s32 	%rd6, %r18, 4;
	add.u64 	%rd7, %rd5, %rd6;
	st.global.f32 	[%rd7+0], %f30;
$Lt_8_1026:
	.loc	18	103	0
	exit;
$LDWend_TestTriangleArea:
	} // TestTriangleArea

	.entry TestNormalVector (
		.param .s32 __cudaparm_TestNormalVector_Count,
		.param .u64 __cudaparm_TestNormalVector_A)
	{
	.reg .u16 %rh<7>;
	.reg .u32 %r<21>;
	.reg .u64 %rd<6>;
	.reg .f32 %f<26>;
	.reg .pred %p<3>;
	.loc	18	106	0
$LDWbegin_TestNormalVector:
	.loc	18	107	0
	mov.u16 	%rh1, %ntid.y;
	mov.u16 	%rh2, %tid.x;
	mul.wide.u16 	%r1, %rh2, %rh1;
	mov.u16 	%rh3, %ctaid.x;
	mov.u16 	%rh4, %nctaid.y;
	mul.wide.u16 	%r2, %rh3, %rh4;
	mov.u16 	%rh5, %ntid.x;
	mul.wide.u16 	%r3, %rh5, %rh1;
	cvt.u32.u16 	%r4, %tid.y;
	add.u32 	%r5, %r4, %r1;
	cvt.u32.u16 	%r6, %ctaid.y;
	add.u32 	%r7, %r6, %r2;
	cvt.u32.u16 	%r8, %ntid.z;
	mul.lo.u32 	%r9, %r3, %r8;
	mul.lo.u32 	%r10, %r5, %r8;
	cvt.u32.u16 	%r11, %nctaid.z;
	mul.lo.u32 	%r12, %r11, %r7;
	cvt.u32.u16 	%r13, %tid.z;
	add.u32 	%r14, %r13, %r10;
	cvt.u32.u16 	%r15, %ctaid.z;
	add.u32 	%r16, %r15, %r12;
	mul.lo.u32 	%r17, %r9, %r16;
	add.u32 	%r18, %r14, %r17;
	ld.param.s32 	%r19, [__cudaparm_TestNormalVector_Count];
	setp.le.s32 	%p1, %r19, %r18;
	@%p1 bra 	$Lt_9_1026;
	.loc	5	63	0
	ld.param.u64 	%rd1, [__cudaparm_TestNormalVector_A];
	cvt.s64.s32 	%rd2, %r18;
	mul.wide.s32 	%rd3, %r18, 52;
	add.u64 	%rd4, %rd1, %rd3;
	ld.global.f32 	%f1, [%rd4+24];
	ld.global.f32 	%f2, [%rd4+12];
	sub.f32 	%f3, %f2, %f1;
	ld.global.f32 	%f4, [%rd4+28];
	ld.global.f32 	%f5, [%rd4+16];
	sub.f32 	%f6, %f5, %f4;
	ld.global.f32 	%f7, [%rd4+32];
	ld.global.f32 	%f8, [%rd4+20];
	sub.f32 	%f9, %f8, %f7;
	.loc	5	64	0
	ld.global.f32 	%f10, [%rd4+36];
	sub.f32 	%f11, %f1, %f10;
	ld.global.f32 	%f12, [%rd4+40];
	sub.f32 	%f13, %f4, %f12;
	ld.global.f32 	%f14, [%rd4+44];
	sub.f32 	%f15, %f7, %f14;
	.loc	5	65	0
	mul.f32 	%f16, %f9, %f13;
	mul.f32 	%f17, %f6, %f15;
	sub.f32 	%f18, %f17, %f16;
	st.global.f32 	[%rd4+0], %f18;
	mul.f32 	%f19, %f3, %f15;
	mul.f32 	%f20, %f11, %f9;
	sub.f32 	%f21, %f20, %f19;
	st.global.f32 	[%rd4+4], %f21;
	mul.f32 	%f22, %f11, %f6;
	mul.f32 	%f23, %f3, %f13;
	sub.f32 	%f24, %f23, %f22;
	st.global.f32 	[%rd4+8], %f24;
$Lt_9_1026:
	.loc	18	111	0
	exit;
$LDWend_TestNormalVector:
	} // TestNormalVector

	.entry TestPlaneIntersection (
		.param .s32 __cudaparm_TestPlaneIntersection_Count,
		.param .u64 __cudaparm_TestPlaneIntersection_A,
		.param .u64 __cudaparm_TestPlaneIntersection_O,
		.param .u64 __cudaparm_TestPlaneIntersection_D,
		.param .u64 __cudaparm_TestPlaneIntersection_t)
	{
	.reg .u16 %rh<7>;
	.reg .u32 %r<21>;
	.reg .u64 %rd<14>;
	.reg .f32 %f<20>;
	.reg .f64 %fd<5>;
	.reg .pred %p<3>;
	.loc	18	117	0
$LDWbegin_TestPlaneIntersection:
	.loc	18	118	0
	mov.u16 	%rh1, %ntid.y;
	mov.u16 	%rh2, %tid.x;
	mul.wide.u16 	%r1, %rh2, %rh1;
	mov.u16 	%rh3, %ctaid.x;
	mov.u16 	%rh4, %nctaid.y;
	mul.wide.u16 	%r2, %rh3, %rh4;
	mov.u16 	%rh5, %ntid.x;
	mul.wide.u16 	%r3, %rh5, %rh1;
	cvt.u32.u16 	%r4, %tid.y;
	add.u32 	%r5, %r4, %r1;
	cvt.u32.u16 	%r6, %ctaid.y;
	add.u32 	%r7, %r6, %r2;
	cvt.u32.u16 	%r8, %ntid.z;
	mul.lo.u32 	%r9, %r3, %r8;
	mul.lo.u32 	%r10, %r5, %r8;
	cvt.u32.u16 	%r11, %nctaid.z;
	mul.lo.u32 	%r12, %r11, %r7;
	cvt.u32.u16 	%r13, %tid.z;
	add.u32 	%r14, %r13, %r10;
	cvt.u32.u16 	%r15, %ctaid.z;
	add.u32 	%r16, %r15, %r12;
	mul.lo.u32 	%r17, %r9, %r16;
	add.u32 	%r18, %r14, %r17;
	ld.param.s32 	%r19, [__cudaparm_TestPlaneIntersection_Count];
	setp.le.s32 	%p1, %r19, %r18;
	@%p1 bra 	$Lt_10_1026;
	.loc	18	120	0
	cvt.s64.s32 	%rd1, %r18;
	mul.wide.s32 	%rd2, %r18, 12;
	ld.param.u64 	%rd3, [__cudaparm_TestPlaneIntersection_D];
	add.u64 	%rd4, %rd3, %rd2;
	ld.global.f32 	%f1, [%rd4+0];
	ld.global.f32 	%f2, [%rd4+4];
	ld.global.f32 	%f3, [%rd4+8];
	.loc	6	18	0
	ld.param.u64 	%rd5, [__cudaparm_TestPlaneIntersection_A];
	mul.wide.s32 	%rd6, %r18, 16;
	add.u64 	%rd7, %rd5, %rd6;
	ld.global.f32 	%f4, [%rd7+0];
	ld.global.f32 	%f5, [%rd7+4];
	ld.global.f32 	%f6, [%rd7+8];
	ld.param.u64 	%rd8, [__cudaparm_TestPlaneIntersection_O];
	add.u64 	%rd9, %rd8, %rd2;
	ld.global.f32 	%f7, [%rd7+12];
	cvt.f64.f32 	%fd1, %f7;
	ld.global.f32 	%f8, [%rd9+4];
	mul.f32 	%f9, %f8, %f5;
	ld.global.f32 	%f10, [%rd9+0];
	mad.f32 	%f11, %f4, %f10, %f9;
	ld.global.f32 	%f12, [%rd9+8];
	mad.f32 	%f13, %f6, %f12, %f11;
	cvt.f64.f32 	%fd2, %f13;
	sub.f64 	%fd3, %fd1, %fd2;
	.loc	18	120	0
	cvt.rn.f32.f64 	%f14, %fd3;
	mul.f32 	%f15, %f5, %f2;
	mad.f32 	%f16, %f4, %f1, %f15;
	mad.f32 	%f17, %f6, %f3, %f16;
	div.full.f32 	%f18, %f14, %f17;
	ld.param.u64 	%rd10, [__cudaparm_TestPlaneIntersection_t];
	mul.wide.s32 	%rd11, %r18, 4;
	add.u64 	%rd12, %rd10, %rd11;
	st.global.f32 	[%rd12+0], %f18;
$Lt_10_1026:
	.loc	18	122	0
	exit;
$LDWend_TestPlaneIntersection:
	} // TestPlaneIntersection

	.entry TestCentroidCalculations (
		.param .s32 __cudaparm_TestCentroidCalculations_Count,
		.param .u64 __cudaparm_TestCentroidCalculations_A,
		.param .u64 __cudaparm_TestCentroidCalculations_B)
	{
	.reg .u16 %rh<7>;
	.reg .u32 %r<21>;
	.reg .u64 %rd<9>;
	.reg .f32 %f<23>;
	.reg .pred %p<3>;
	.loc	18	126	0
$LDWbegin_TestCentroidCalculations:
	.loc	18	128	0
	mov.u16 	%rh1, %ntid.y;
	mov.u16 	%rh2, %tid.x;
	mul.wide.u16 	%r1, %rh2, %rh1;
	mov.u16 	%rh3, %ctaid.x;
	mov.u16 	%rh4, %nctaid.y;
	mul.wide.u16 	%r2, %rh3, %rh4;
	mov.u16 	%rh5, %ntid.x;
	mul.wide.u16 	%r3, %rh5, %rh1;
	cvt.u32.u16 	%r4, %tid.y;
	add.u32 	%r5, %r4, %r1;
	cvt.u32.u16 	%r6, %ctaid.y;
	add.u32 	%r7, %r6, %r2;
	cvt.u32.u16 	%r8, %ntid.z;
	mul.lo.u32 	%r9, %r3, %r8;
	mul.lo.u32 	%r10, %r5, %r8;
	cvt.u32.u16 	%r11, %nctaid.z;
	mul.lo.u32 	%r12, %r11, %r7;
	cvt.u32.u16 	%r13, %tid.z;
	add.u32 	%r14, %r13, %r10;
	cvt.u32.u16 	%r15, %ctaid.z;
	add.u32 	%r16, %r15, %r12;
	mul.lo.u32 	%r17, %r9, %r16;
	add.u32 	%r18, %r14, %r17;
	ld.param.s32 	%r19, [__cudaparm_TestCentroidCalculations_Count];
	setp.le.s32 	%p1, %r19, %r18;
	@%p1 bra 	$Lt_11_1026;
	.loc	5	78	0
	cvt.s64.s32 	%rd1, %r18;
	ld.param.u64 	%rd2, [__cudaparm_TestCentroidCalculations_A];
	mul.wide.s32 	%rd3, %r18, 52;
	add.u64 	%rd4, %rd2, %rd3;
	ld.global.f32 	%f1, [%rd4+16];
	ld.global.f32 	%f2, [%rd4+28];
	add.f32 	%f3, %f1, %f2;
	ld.global.f32 	%f4, [%rd4+20];
	ld.global.f32 	%f5, [%rd4+32];
	add.f32 	%f6, %f4, %f5;
	ld.global.f32 	%f7, [%rd4+40];
	ld.global.f32 	%f8, [%rd4+44];
	.loc	18	130	0
	ld.param.u64 	%rd5, [__cudaparm_TestCentroidCalculations_B];
	mul.wide.s32 	%rd6, %r18, 12;
	add.u64 	%rd7, %rd5, %rd6;
	ld.global.f32 	%f9, [%rd4+36];
	ld.global.f32 	%f10, [%rd4+12];
	ld.global.f32 	%f11, [%rd4+24];
	add.f32 	%f12, %f10, %f11;
	add.f32 	%f13, %f9, %f12;
	mov.f32 	%f14, 0f40400000;    	// 3
	div.full.f32 	%f15, %f13, %f14;
	st.global.f32 	[%rd7+0], %f15;
	add.f32 	%f16, %f3, %f7;
	mov.f32 	%f17, 0f40400000;    	// 3
	div.full.f32 	%f18, %f16, %f17;
	st.global.f32 	[%rd7+4], %f18;
	add.f32 	%f19, %f6, %f8;
	mov.f32 	%f20, 0f40400000;    	// 3
	div.full.f32 	%f21, %f19, %f20;
	st.global.f32 	[%rd7+8], %f21;
$Lt_11_1026:
	.loc	18	132	0
	exit;
$LDWend_TestCentroidCalculations:
	} // TestCentroidCalculations



// ===== COMPILED SASS (sm_100) =====

	.target	sm_100

	.elftype	@"ET_EXEC"


//--------------------- .note.nv.tkinfo           --------------------------
	.section	.note.nv.tkinfo,"",@"SHT_NOTE"
	.sectionflags	@"SHF_NOTE_NV_TKINFO"
	.tkinfo
        /*0018*/ 	.word	0x00000002
        /*0030*/ 	.string	""
        /*0030*/ 	.string	"ptxas"
        /*0030*/ 	.string	"Cuda compilation tools, release 13.0, V13.0.88"
        /*0030*/ 	.string	"Build cuda_13.0.r13.0/compiler.36424714_0"
        /*0030*/ 	.string	"-arch sm_100 "



//--------------------- .note.nv.cuinfo           --------------------------
	.section	.note.nv.cuinfo,"",@"SHT_NOTE"
	.sectionflags	@"SHF_NOTE_NV_CUINFO"
        /*0018*/ 	.short	0x0002
        /*001a*/ 	.short	0x000a
        /*001c*/ 	.short	0x0082
	.zero		2


//--------------------- .nv.info                  --------------------------
	.section	.nv.info,"",@"SHT_CUDA_INFO"
	.align	4


	//----- nvinfo : EIATTR_REGCOUNT
	.align		4
        /*0000*/ 	.byte	0x04, 0x2f
        /*0002*/ 	.short	(.L_1 - .L_0)
	.align		4
.L_0:
        /*0004*/ 	.word	index@(TestCrossProduct)
        /*0008*/ 	.word	0x00000018


	//----- nvinfo : EIATTR_FRAME_SIZE
	.align		4
.L_1:
        /*000c*/ 	.byte	0x04, 0x11
        /*000e*/ 	.short	(.L_3 - .L_2)
	.align		4
.L_2:
        /*0010*/ 	.word	index@(TestCrossProduct)
        /*0014*/ 	.word	0x00000000


	//----- nvinfo : EIATTR_REGCOUNT
	.align		4
.L_3:
        /*0018*/ 	.byte	0x04, 0x2f
        /*001a*/ 	.short	(.L_5 - .L_4)
	.align		4
.L_4:
        /*001c*/ 	.word	index@(TestDotProduct)
        /*0020*/ 	.word	0x00000012


	//----- nvinfo : EIATTR_FRAME_SIZE
	.align		4
.L_5:
        /*0024*/ 	.byte	0x04, 0x11
        /*0026*/ 	.short	(.L_7 - .L_6)
	.align		4
.L_6:
        /*0028*/ 	.word	index@(TestDotProduct)
        /*002c*/ 	.word	0x00000000


	//----- nvinfo : EIATTR_REGCOUNT
	.align		4
.L_7:
        /*0030*/ 	.byte	0x04, 0x2f
        /*0032*/ 	.short	(.L_9 - .L_8)
	.align		4
.L_8:
        /*0034*/ 	.word	index@(TestAdd)
        /*0038*/ 	.word	0x00000012


	//----- nvinfo : EIATTR_FRAME_SIZE
	.align		4
.L_9:
        /*003c*/ 	.byte	0x04, 0x11
        /*003e*/ 	.short	(.L_11 - .L_10)
	.align		4
.L_10:
        /*0040*/ 	.word	index@(TestAdd)
        /*0044*/ 	.word	0x00000000


	//----- nvinfo : EIATTR_REGCOUNT
	.align		4
.L_11:
        /*0048*/ 	.byte	0x04, 0x2f
        /*004a*/ 	.short	(.L_13 - .L_12)
	.align		4
.L_12:
        /*004c*/ 	.word	index@(TestSubtract)
        /*0050*/ 	.word	0x00000012


	//----- nvinfo : EIATTR_FRAME_SIZE
	.align		4
.L_13:
        /*0054*/ 	.byte	0x04, 0x11
        /*0056*/ 	.short	(.L_15 - .L_14)
	.align		4
.L_14:
        /*0058*/ 	.word	index@(TestSubtract)
        /*005c*/ 	.word	0x00000000


	//----- nvinfo : EIATTR_REGCOUNT
	.align		4
.L_15:
        /*0060*/ 	.byte	0x04, 0x2f
        /*0062*/ 	.short	(.L_17 - .L_16)
	.align		4
.L_16:
        /*0064*/ 	.word	index@(TestMultiply)
        /*0068*/ 	.word	0x00000012


	//----- nvinfo : EIATTR_FRAME_SIZE
	.align		4
.L_17:
        /*006c*/ 	.byte	0x04, 0x11
        /*006e*/ 	.short	(.L_19 - .L_18)
	.align		4
.L_18:
        /*0070*/ 	.word	index@(TestMultiply)
        /*0074*/ 	.word	0x00000000


	//----- nvinfo : EIATTR_REGCOUNT
	.align		4
.L_19:
        /*0078*/ 	.byte	0x04, 0x2f
        /*007a*/ 	.short	(.L_21 - .L_20)
	.align		4
.L_20:
        /*007c*/ 	.word	index@(TestDivide)
        /*0080*/ 	.word	0x00000010


	//----- nvinfo : EIATTR_FRAME_SIZE
	.align		4
.L_21:
        /*0084*/ 	.byte	0x04, 0x11
        /*0086*/ 	.short	(.L_23 - .L_22)
	.align		4
.L_22:
        /*0088*/ 	.word	index@(TestDivide)
        /*008c*/ 	.word	0x00000000


	//----- nvinfo : EIATTR_REGCOUNT
	.align		4
.L_23:
        /*0090*/ 	.byte	0x04, 0x2f
        /*0092*/ 	.short	(.L_25 - .L_24)
	.align		4
.L_24:
        /*0094*/ 	.word	index@(TestLength)
        /*0098*/ 	.word	0x0000000c


	//----- nvinfo : EIATTR_FRAME_SIZE
	.align		4
.L_25:
        /*009c*/ 	.byte	0x04, 0x11
        /*009e*/ 	.short	(.L_27 - .L_26)
	.align		4
.L_26:
        /*00a0*/ 	.word	index@(TestLength)
        /*00a4*/ 	.word	0x00000000


	//----- nvinfo : EIATTR_REGCOUNT
	.align		4
.L_27:
        /*00a8*/ 	.byte	0x04, 0x2f
        /*00aa*/ 	.short	(.L_29 - .L_28)
	.align		4
.L_28:
        /*00ac*/ 	.word	index@(TestNormalize)
        /*00b0*/ 	.word	0x00000010


	//----- nvinfo : EIATTR_FRAME_SIZE
	.align		4
.L_29:
        /*00b4*/ 	.byte	0x04, 0x11
        /*00b6*/ 	.short	(.L_31 - .L_30)
	.align		4
.L_30:
        /*00b8*/ 	.word	index@(TestNormalize)
        /*00bc*/ 	.word	0x00000000


	//----- nvinfo : EIATTR_REGCOUNT
	.align		4
.L_31:
        /*00c0*/ 	.byte	0x04, 0x2f
        /*00c2*/ 	.short	(.L_33 - .L_32)
	.align		4
.L_32:
        /*00c4*/ 	.word	index@(TestTriangleArea)
        /*00c8*/ 	.word	0x00000012


	//----- nvinfo : EIATTR_FRAME_SIZE
	.align		4
.L_33:
        /*00cc*/ 	.byte	0x04, 0x11
        /*00ce*/ 	.short	(.L_35 - .L_34)
	.align		4
.L_34:
        /*00d0*/ 	.word	index@(TestTriangleArea)
        /*00d4*/ 	.word	0x00000000


	//----- nvinfo : EIATTR_REGCOUNT
	.align		4
.L_35:
        /*00d8*/ 	.byte	0x04, 0x2f
        /*00da*/ 	.short	(.L_37 - .L_36)
	.align		4
.L_36:
        /*00dc*/ 	.word	index@(TestNormalVector)
        /*00e0*/ 	.word	0x00000012


	//----- nvinfo : EIATTR_FRAME_SIZE
	.align		4
.L_37:
        /*00e4*/ 	.byte	0x04, 0x11
        /*00e6*/ 	.short	(.L_39 - .L_38)
	.align		4
.L_38:
        /*00e8*/ 	.word	index@(TestNormalVector)
        /*00ec*/ 	.word	0x00000000


	//----- nvinfo : EIATTR_REGCOUNT
	.align		4
.L_39:
        /*00f0*/ 	.byte	0x04, 0x2f
        /*00f2*/ 	.short	(.L_41 - .L_40)
	.align		4
.L_40:
        /*00f4*/ 	.word	index@(TestPlaneIntersection)
        /*00f8*/ 	.word	0x00000016


	//----- nvinfo : EIATTR_FRAME_SIZE
	.align		4
.L_41:
        /*00fc*/ 	.byte	0x04, 0x11
        /*00fe*/ 	.short	(.L_43 - .L_42)
	.align		4
.L_42:
        /*0100*/ 	.word	index@(TestPlaneIntersection)
        /*0104*/ 	.word	0x00000000


	//----- nvinfo : EIATTR_REGCOUNT
	.align		4
.L_43:
        /*0108*/ 	.byte	0x04, 0x2f
        /*010a*/ 	.short	(.L_45 - .L_44)
	.align		4
.L_44:
        /*010c*/ 	.word	index@(TestCentroidCalculations)
        /*0110*/ 	.word	0x00000014


	//----- nvinfo : EIATTR_FRAME_SIZE
	.align		4
.L_45:
        /*0114*/ 	.byte	0x04, 0x11
        /*0116*/ 	.short	(.L_47 - .L_46)
	.align		4
.L_46:
        /*0118*/ 	.word	index@(TestCentroidCalculations)
        /*011c*/ 	.word	0x00000000


	//----- nvinfo : EIATTR_MIN_STACK_SIZE
	.align		4
.L_47:
        /*0120*/ 	.byte	0x04, 0x12
        /*0122*/ 	.short	(.L_49 - .L_48)
	.align		4
.L_48:
        /*0124*/ 	.word	index@(TestCentroidCalculations)
        /*0128*/ 	.word	0x00000000


	//----- nvinfo : EIATTR_MIN_STACK_SIZE
	.align		4
.L_49:
        /*012c*/ 	.byte	0x04, 0x12
        /*012e*/ 	.short	(.L_51 - .L_50)
	.align		4
.L_50:
        /*0130*/ 	.word	index@(TestPlaneIntersection)
        /*0134*/ 	.word	0x00000000


	//----- nvinfo : EIATTR_MIN_STACK_SIZE
	.align		4
.L_51:
        /*0138*/ 	.byte	0x04, 0x12
        /*013a*/ 	.short	(.L_53 - .L_52)
	.align		4
.L_52:
        /*013c*/ 	.word	index@(TestNormalVector)
        /*0140*/ 	.word	0x00000000


	//----- nvinfo : EIATTR_MIN_STACK_SIZE
	.align		4
.L_53:
        /*0144*/ 	.byte	0x04, 0x12
        /*0146*/ 	.short	(.L_55 - .L_54)
	.align		4
.L_54:
        /*0148*/ 	.word	index@(TestTriangleArea)
        /*014c*/ 	.word	0x00000000


	//----- nvinfo : EIATTR_MIN_STACK_SIZE
	.align		4
.L_55:
        /*0150*/ 	.byte	0x04, 0x12
        /*0152*/ 	.short	(.L_57 - .L_56)
	.align		4
.L_56:
        /*0154*/ 	.word	index@(TestNormalize)
        /*0158*/ 	.word	0x00000000


	//----- nvinfo : EIATTR_MIN_STACK_SIZE
	.align		4
.L_57:
        /*015c*/ 	.byte	0x04, 0x12
        /*015e*/ 	.short	(.L_59 - .L_58)
	.align		4
.L_58:
        /*0160*/ 	.word	index@(TestLength)
        /*0164*/ 	.word	0x00000000


	//----- nvinfo : EIATTR_MIN_STACK_SIZE
	.align		4
.L_59:
        /*0168*/ 	.byte	0x04, 0x12
        /*016a*/ 	.short	(.L_61 - .L_60)
	.align		4
.L_60:
        /*016c*/ 	.word	index@(TestDivide)
        /*0170*/ 	.word	0x00000000


	//----- nvinfo : EIATTR_MIN_STACK_SIZE
	.align		4
.L_61:
        /*0174*/ 	.byte	0x04, 0x12
        /*0176*/ 	.short	(.L_63 - .L_62)
	.align		4
.L_62:
        /*0178*/ 	.word	index@(TestMultiply)
        /*017c*/ 	.word	0x00000000


	//----- nvinfo : EIATTR_MIN_STACK_SIZE
	.align		4
.L_63:
        /*0180*/ 	.byte	0x04, 0x12
        /*0182*/ 	.short	(.L_65 - .L_64)
	.align		4
.L_64:
        /*0184*/ 	.word	index@(TestSubtract)
        /*0188*/ 	.word	0x00000000


	//----- nvinfo : EIATTR_MIN_STACK_SIZE
	.align		4
.L_65:
        /*018c*/ 	.byte	0x04, 0x12
        /*018e*/ 	.short	(.L_67 - .L_66)
	.align		4
.L_66:
        /*0190*/ 	.word	index@(TestAdd)
        /*0194*/ 	.word	0x00000000


	//----- nvinfo : EIATTR_MIN_STACK_SIZE
	.align		4
.L_67:
        /*0198*/ 	.byte	0x04, 0x12
        /*019a*/ 	.short	(.L_69 - .L_68)
	.align		4
.L_68:
        /*019c*/ 	.word	index@(TestDotProduct)
        /*01a0*/ 	.word	0x00000000


	//----- nvinfo : EIATTR_MIN_STACK_SIZE
	.align		4
.L_69:
        /*01a4*/ 	.byte	0x04, 0x12
        /*01a6*/ 	.short	(.L_71 - .L_70)
	.align		4
.L_70:
        /*01a8*/ 	.word	index@(TestCrossProduct)
        /*01ac*/ 	.word	0x00000000
.L_71:


//--------------------- .nv.compat                --------------------------
	.section	.nv.compat,"",@"SHT_CUDA_COMPAT_INFO"
	.align	4
        /*0000*/ 	.byte	0x02, 0x09, 0x00, 0x00, 0x02, 0x02, 0x01, 0x00, 0x02, 0x05, 0x05, 0x00, 0x03, 0x07, 0x01, 0x01
        /*0010*/ 	.byte	0x02, 0x03, 0x00, 0x00, 0x02, 0x06, 0x01, 0x00, 0x04, 0x0b, 0x08, 0x00, 0x01, 0x00, 0x00, 0x00
        /*0020*/ 	.byte	0x00, 0x00, 0x00, 0x00


//--------------------- .nv.info.TestCentroidCalculations --------------------------
	.section	.nv.info.TestCentroidCalculations,"",@"SHT_CUDA_INFO"
	.sectionflags	@""
	.align	4


	//----- nvinfo : EIATTR_CUDA_API_VERSION
	.align		4
        /*0000*/ 	.byte	0x04, 0x37
        /*0002*/ 	.short	(.L_73 - .L_72)
.L_72:
        /*0004*/ 	.word	0x00000082


	//----- nvinfo : EIATTR_KPARAM_INFO
	.align		4
.L_73:
        /*0008*/ 	.byte	0x04, 0x17
        /*000a*/ 	.short	(.L_75 - .L_74)
.L_74:
        /*000c*/ 	.word	0x00000000
        /*0010*/ 	.short	0x0002
        /*0012*/ 	.short	0x0010
        /*0014*/ 	.byte	0x00, 0xf0, 0x21, 0x00


	//----- nvinfo : EIATTR_KPARAM_INFO
	.align		4
.L_75:
        /*0018*/ 	.byte	0x04, 0x17
        /*001a*/ 	.short	(.L_77 - .L_76)
.L_76:
        /*001c*/ 	.word	0x00000000
        /*0020*/ 	.short	0x0001
        /*0022*/ 	.short	0x0008
        /*0024*/ 	.byte	0x00, 0xf0, 0x21, 0x00


	//----- nvinfo : EIATTR_KPARAM_INFO
	.align		4
.L_77:
        /*0028*/ 	.byte	0x04, 0x17
        /*002a*/ 	.short	(.L_79 - .L_78)
.L_78:
        /*002c*/ 	.word	0x00000000
        /*0030*/ 	.short	0x0000
        /*0032*/ 	.short	0x0000
        /*0034*/ 	.byte	0x00, 0xf0, 0x11, 0x00


	//----- nvinfo : EIATTR_SPARSE_MMA_MASK
	.align		4
.L_79:
        /*0038*/ 	.byte	0x03, 0x50
        /*003a*/ 	.short	0x0000


	//----- nvinfo : EIATTR_MAXREG_COUNT
	.align		4
        /*003c*/ 	.byte	0x03, 0x1b
        /*003e*/ 	.short	0x00ff


	//----- nvinfo : EIATTR_MERCURY_ISA_VERSION
	.align		4
        /*0040*/ 	.byte	0x03, 0x5f
        /*0042*/ 	.short	0x0101


	//----- nvinfo : EIATTR_VRC_CTA_INIT_COUNT
	.align		4
        /*0044*/ 	.byte	0x02, 0x4a
	.zero		1
	.zero		1


	//----- nvinfo : EIATTR_EXIT_INSTR_OFFSETS
	.align		4
        /*0048*/ 	.byte	0x04, 0x1c
        /*004a*/ 	.short	(.L_81 - .L_80)


	//   ....[0]....
.L_80:
        /*004c*/ 	.word	0x00000200


	//   ....[1]....
        /*0050*/ 	.word	0x000003b0


	//----- nvinfo : EIATTR_CBANK_PARAM_SIZE
	.align		4
.L_81:
        /*0054*/ 	.byte	0x03, 0x19
        /*0056*/ 	.short	0x0018


	//----- nvinfo : EIATTR_PARAM_CBANK
	.align		4
        /*0058*/ 	.byte	0x04, 0x0a
        /*005a*/ 	.short	(.L_83 - .L_82)
	.align		4
.L_82:
        /*005c*/ 	.word	index@(.nv.constant0.TestCentroidCalculations)
        /*0060*/ 	.short	0x0380
        /*0062*/ 	.short	0x0018


	//----- nvinfo : EIATTR_SW_WAR
	.align		4
.L_83:
        /*0064*/ 	.byte	0x04, 0x36
        /*0066*/ 	.short	(.L_85 - .L_84)
.L_84:
        /*0068*/ 	.word	0x00000008
.L_85:


//--------------------- .nv.info.TestPlaneIntersection --------------------------
	.section	.nv.info.TestPlaneIntersection,"",@"SHT_CUDA_INFO"
	.sectionflags	@""
	.align	4


	//----- nvinfo : EIATTR_CUDA_API_VERSION
	.align		4
        /*0000*/ 	.byte	0x04, 0x37
        /*0002*/ 	.short	(.L_87 - .L_86)
.L_86:
        /*0004*/ 	.word	0x00000082


	//----- nvinfo : EIATTR_KPARAM_INFO
	.align		4
.L_87:
        /*0008*/ 	.byte	0x04, 0x17
        /*000a*/ 	.short	(.L_89 - .L_88)
.L_88:
        /*000c*/ 	.word	0x00000000
        /*0010*/ 	.short	0x0004
        /*0012*/ 	.short	0x0020
        /*0014*/ 	.byte	0x00, 0xf0, 0x21, 0x00


	//----- nvinfo : EIATTR_KPARAM_INFO
	.align		4
.L_89:
        /*0018*/ 	.byte	0x04, 0x17
        /*001a*/ 	.short	(.L_91 - .L_90)
.L_90:
        /*001c*/ 	.word	0x00000000
        /*0020*/ 	.short	0x0003
        /*0022*/ 	.short	0x0018
        /*0024*/ 	.byte	0x00, 0xf0, 0x21, 0x00


	//----- nvinfo : EIATTR_KPARAM_INFO
	.align		4
.L_91:
        /*0028*/ 	.byte	0x04, 0x17
        /*002a*/ 	.short	(.L_93 - .L_92)
.L_92:
        /*002c*/ 	.word	0x00000000
        /*0030*/ 	.short	0x0002
        /*0032*/ 	.short	0x0010
        /*0034*/ 	.byte	0x00, 0xf0, 0x21, 0x00


	//----- nvinfo : EIATTR_KPARAM_INFO
	.align		4
.L_93:
        /*0038*/ 	.byte	0x04, 0x17
        /*003a*/ 	.short	(.L_95 - .L_94)
.L_94:
        /*003c*/ 	.word	0x00000000
        /*0040*/ 	.short	0x0001
        /*0042*/ 	.short	0x0008
        /*0044*/ 	.byte	0x00, 0xf0, 0x21, 0x00


	//----- nvinfo : EIATTR_KPARAM_INFO
	.align		4
.L_95:
        /*0048*/ 	.byte	0x04, 0x17
        /*004a*/ 	.short	(.L_97 - .L_96)
.L_96:
        /*004c*/ 	.word	0x00000000
        /*0050*/ 	.short	0x0000
        /*0052*/ 	.short	0x0000
        /*0054*/ 	.byte	0x00, 0xf0, 0x11, 0x00


	//----- nvinfo : EIATTR_SPARSE_MMA_MASK
	.align		4
.L_97:
        /*0058*/ 	.byte	0x03, 0x50
        /*005a*/ 	.short	0x0000


	//----- nvinfo : EIATTR_MAXREG_COUNT
	.align		4
        /*005c*/ 	.byte	0x03, 0x1b
        /*005e*/ 	.short	0x00ff


	//----- nvinfo : EIATTR_MERCURY_ISA_VERSION
	.align		4
        /*0060*/ 	.byte	0x03, 0x5f
        /*0062*/ 	.short	0x0101


	//----- nvinfo : EIATTR_VRC_CTA_INIT_COUNT
	.align		4
        /*0064*/ 	.byte	0x02, 0x4a
	.zero		1
	.zero		1


	//----- nvinfo : EIATTR_EXIT_INSTR_OFFSETS
	.align		4
        /*0068*/ 	.byte	0x04, 0x1c
        /*006a*/ 	.short	(.L_99 - .L_98)


	//   ....[0]....
.L_98:
        /*006c*/ 	.word	0x00000200


	//   ....[1]....
        /*0070*/ 	.word	0x00000440


	//----- nvinfo : EIATTR_CBANK_PARAM_SIZE
	.align		4
.L_99:
        /*0074*/ 	.byte	0x03, 0x19
        /*0076*/ 	.short	0x0028


	//----- nvinfo : EIATTR_PARAM_CBANK
	.align		4
        /*0078*/ 	.byte	0x04, 0x0a
        /*007a*/ 	.short	(.L_101 - .L_100)
	.align		4
.L_100:
        /*007c*/ 	.word	index@(.nv.constant0.TestPlaneIntersection)
        /*0080*/ 	.short	0x0380
        /*0082*/ 	.short	0x0028


	//----- nvinfo : EIATTR_SW_WAR
	.align		4
.L_101:
        /*0084*/ 	.byte	0x04, 0x36
        /*0086*/ 	.short	(.L_103 - .L_102)
.L_102:
        /*0088*/ 	.word	0x00000008
.L_103:


//--------------------- .nv.info.TestNormalVector --------------------------
	.section	.nv.info.TestNormalVector,"",@"SHT_CUDA_INFO"
	.sectionflags	@""
	.align	4


	//----- nvinfo : EIATTR_CUDA_API_VERSION
	.align		4
        /*0000*/ 	.byte	0x04, 0x37
        /*0002*/ 	.short	(.L_105 - .L_104)
.L_104:
        /*0004*/ 	.word	0x00000082


	//----- nvinfo : EIATTR_KPARAM_INFO
	.align		4
.L_105:
        /*0008*/ 	.byte	0x04, 0x17
        /*000a*/ 	.short	(.L_107 - .L_106)
.L_106:
        /*000c*/ 	.word	0x00000000
        /*0010*/ 	.short	0x0001
        /*0012*/ 	.short	0x0008
        /*0014*/ 	.byte	0x00, 0xf0, 0x21, 0x00


	//----- nvinfo : EIATTR_KPARAM_INFO
	.align		4
.L_107:
        /*0018*/ 	.byte	0x04, 0x17
        /*001a*/ 	.short	(.L_109 - .L_108)
.L_108:
        /*001c*/ 	.word	0x00000000
        /*0020*/ 	.short	0x0000
        /*0022*/ 	.short	0x0000
        /*0024*/ 	.byte	0x00, 0xf0, 0x11, 0x00


	//----- nvinfo : EIATTR_SPARSE_MMA_MASK
	.align		4
.L_109:
        /*0028*/ 	.byte	0x03, 0x50
        /*002a*/ 	.short	0x0000


	//----- nvinfo : EIATTR_MAXREG_COUNT
	.align		4
        /*002c*/ 	.byte	0x03, 0x1b
        /*002e*/ 	.short	0x00ff


	//----- nvinfo : EIATTR_MERCURY_ISA_VERSION
	.align		4
        /*0030*/ 	.byte	0x03, 0x5f
        /*0032*/ 	.short	0x0101


	//----- nvinfo : EIATTR_VRC_CTA_INIT_COUNT
	.align		4
        /*0034*/ 	.byte	0x02, 0x4a
	.zero		1
	.zero		1


	//----- nvinfo : EIATTR_EXIT_INSTR_OFFSETS
	.align		4
        /*0038*/ 	.byte	0x04, 0x1c
        /*003a*/ 	.short	(.L_111 - .L_110)


	//   ....[0]....
.L_110:
        /*003c*/ 	.word	0x00000200


	//   ....[1]....
        /*0040*/ 	.word	0x000003c0


	//----- nvinfo : EIATTR_CBANK_PARAM_SIZE
	.align		4
.L_111:
        /*0044*/ 	.byte	0x03, 0x19
        /*0046*/ 	.short	0x0010


	//----- nvinfo : EIATTR_PARAM_CBANK
	.align		4
        /*0048*/ 	.byte	0x04, 0x0a
        /*004a*/ 	.short	(.L_113 - .L_112)
	.align		4
.L_112:
        /*004c*/ 	.word	index@(.nv.constant0.TestNormalVector)
        /*0050*/ 	.short	0x0380
        /*0052*/ 	.short	0x0010


	//----- nvinfo : EIATTR_SW_WAR
	.align		4
.L_113:
        /*0054*/ 	.byte	0x04, 0x36
        /*0056*/ 	.short	(.L_115 - .L_114)
.L_114:
        /*0058*/ 	.word	0x00000008
.L_115:


//--------------------- .nv.info.TestTriangleArea --------------------------
	.section	.nv.info.TestTriangleArea,"",@"SHT_CUDA_INFO"
	.sectionflags	@""
	.align	4


	//----- nvinfo : EIATTR_CUDA_API_VERSION
	.align		4
        /*0000*/ 	.byte	0x04, 0x37
        /*0002*/ 	.short	(.L_117 - .L_116)
.L_116:
        /*0004*/ 	.word	0x00000082


	//----- nvinfo : EIATTR_KPARAM_INFO
	.align		4
.L_117:
        /*0008*/ 	.byte	0x04, 0x17
        /*000a*/ 	.short	(.L_119 - .L_118)
.L_118:
        /*000c*/ 	.word	0x00000000
        /*0010*/ 	.short	0x0002
        /*0012*/ 	.short	0x0010
        /*0014*/ 	.byte	0x00, 0xf0, 0x21, 0x00


	//----- nvinfo : EIATTR_KPARAM_INFO
	.align		4
.L_119:
        /*0018*/ 	.byte	0x04, 0x17
        /*001a*/ 	.short	(.L_121 - .L_120)
.L_120:
        /*001c*/ 	.word	0x00000000
        /*0020*/ 	.short	0x0001
        /*0022*/ 	.short	0x0008
        /*0024*/ 	.byte	0x00, 0xf0, 0x21, 0x00


	//----- nvinfo : EIATTR_KPARAM_INFO
	.align		4
.L_121:
        /*0028*/ 	.byte	0x04, 0x17
        /*002a*/ 	.short	(.L_123 - .L_122)
.L_122:
        /*002c*/ 	.word	0x00000000
        /*0030*/ 	.short	0x0000
        /*0032*/ 	.short	0x0000
        /*0034*/ 	.byte	0x00, 0xf0, 0x11, 0x00


	//----- nvinfo : EIATTR_SPARSE_MMA_MASK
	.align		4
.L_123:
        /*0038*/ 	.byte	0x03, 0x50
        /*003a*/ 	.short	0x0000


	//----- nvinfo : EIATTR_MAXREG_COUNT
	.align		4
        /*003c*/ 	.byte	0x03, 0x1b
        /*003e*/ 	.short	0x00ff


	//----- nvinfo : EIATTR_MERCURY_ISA_VERSION
	.align		4
        /*0040*/ 	.byte	0x03, 0x5f
        /*0042*/ 	.short	0x0101


	//----- nvinfo : EIATTR_VRC_CTA_INIT_COUNT
	.align		4
        /*0044*/ 	.byte	0x02, 0x4a
	.zero		1
	.zero		1


	//----- nvinfo : EIATTR_EXIT_INSTR_OFFSETS
	.align		4
        /*0048*/ 	.byte	0x04, 0x1c
        /*004a*/ 	.short	(.L_125 - .L_124)


	//   ....[0]....
.L_124:
        /*004c*/ 	.word	0x00000200


	//   ....[1]....
        /*0050*/ 	.word	0x00000410


	//----- nvinfo : EIATTR_CBANK_PARAM_SIZE
	.align		4
.L_125:
        /*0054*/ 	.byte	0x03, 0x19
        /*0056*/ 	.short	0x0018


	//----- nvinfo : EIATTR_PARAM_CBANK
	.align		4
        /*0058*/ 	.byte	0x04, 0x0a
        /*005a*/ 	.short	(.L_127 - .L_126)
	.align		4
.L_126:
        /*005c*/ 	.word	index@(.nv.constant0.TestTriangleArea)
        /*0060*/ 	.short	0x0380
        /*0062*/ 	.short	0x0018


	//----- nvinfo : EIATTR_SW_WAR
	.align		4
.L_127:
        /*0064*/ 	.byte	0x04, 0x36
        /*0066*/ 	.short	(.L_129 - .L_128)
.L_128:
        /*0068*/ 	.word	0x00000008
.L_129:


//--------------------- .nv.info.TestNormalize    --------------------------
	.section	.nv.info.TestNormalize,"",@"SHT_CUDA_INFO"
	.sectionflags	@""
	.align	4


	//----- nvinfo : EIATTR_CUDA_API_VERSION
	.align		4
        /*0000*/ 	.byte	0x04, 0x37
        /*0002*/ 	.short	(.L_131 - .L_130)
.L_130:
        /*0004*/ 	.word	0x00000082


	//----- nvinfo : EIATTR_KPARAM_INFO
	.align		4
.L_131:
        /*0008*/ 	.byte	0x04, 0x17
        /*000a*/ 	.short	(.L_133 - .L_132)
.L_132:
        /*000c*/ 	.word	0x00000000
        /*0010*/ 	.short	0x0002
        /*0012*/ 	.short	0x0010
        /*0014*/ 	.byte	0x00, 0xf0, 0x21, 0x00


	//----- nvinfo : EIATTR_KPARAM_INFO
	.align		4
.L_133:
        /*0018*/ 	.byte	0x04, 0x17
        /*001a*/ 	.short	(.L_135 - .L_134)
.L_134:
        /*001c*/ 	.word	0x00000000
        /*0020*/ 	.short	0x0001
        /*0022*/ 	.short	0x0008
        /*0024*/ 	.byte	0x00, 0xf0, 0x21, 0x00


	//----- nvinfo : EIATTR_KPARAM_INFO
	.align		4
.L_135:
        /*0028*/ 	.byte	0x04, 0x17
        /*002a*/ 	.short	(.L_137 - .L_136)
.L_136:
        /*002c*/ 	.word	0x00000000
        /*0030*/ 	.short	0x0000
        /*0032*/ 	.short	0x0000
        /*0034*/ 	.byte	0x00, 0xf0, 0x11, 0x00


	//----- nvinfo : EIATTR_SPARSE_MMA_MASK
	.align		4
.L_137:
        /*0038*/ 	.byte	0x03, 0x50
        /*003a*/ 	.short	0x0000


	//----- nvinfo : EIATTR_MAXREG_COUNT
	.align		4
        /*003c*/ 	.byte	0x03, 0x1b
        /*003e*/ 	.short	0x00ff


	//----- nvinfo : EIATTR_MERCURY_ISA_VERSION
	.align		4
        /*0040*/ 	.byte	0x03, 0x5f
        /*0042*/ 	.short	0x0101


	//----- nvinfo : EIATTR_VRC_CTA_INIT_COUNT
	.align		4
        /*0044*/ 	.byte	0x02, 0x4a
	.zero		1
	.zero		1


	//----- nvinfo : EIATTR_EXIT_INSTR_OFFSETS
	.align		4
        /*0048*/ 	.byte	0x04, 0x1c
        /*004a*/ 	.short	(.L_139 - .L_138)


	//   ....[0]....
.L_138:
        /*004c*/ 	.word	0x00000200


	//   ....[1]....
        /*0050*/ 	.word	0x000003e0


	//----- nvinfo : EIATTR_CBANK_PARAM_SIZE
	.align		4
.L_139:
        /*0054*/ 	.byte	0x03, 0x19
        /*0056*/ 	.short	0x0018


	//----- nvinfo : EIATTR_PARAM_CBANK
	.align		4
        /*0058*/ 	.byte	0x04, 0x0a
        /*005a*/ 	.short	(.L_141 - .L_140)
	.align		4
.L_140:
        /*005c*/ 	.word	index@(.nv.constant0.TestNormalize)
        /*0060*/ 	.short	0x0380
        /*0062*/ 	.short	0x0018


	//----- nvinfo : EIATTR_SW_WAR
	.align		4
.L_141:
        /*0064*/ 	.byte	0x04, 0x36
        /*0066*/ 	.short	(.L_143 - .L_142)
.L_142:
        /*0068*/ 	.word	0x00000008
.L_143:


//--------------------- .nv.info.TestLength       --------------------------
	.section	.nv.info.TestLength,"",@"SHT_CUDA_INFO"
	.sectionflags	@""
	.align	4


	//----- nvinfo : EIATTR_CUDA_API_VERSION
	.align		4
        /*0000*/ 	.byte	0x04, 0x37
        /*0002*/ 	.short	(.L_145 - .L_144)
.L_144:
        /*0004*/ 	.word	0x00000082


	//----- nvinfo : EIATTR_KPARAM_INFO
	.align		4
.L_145:
        /*0008*/ 	.byte	0x04, 0x17
        /*000a*/ 	.short	(.L_147 - .L_146)
.L_146:
        /*000c*/ 	.word	0x00000000
        /*0010*/ 	.short	0x0002
        /*0012*/ 	.short	0x0010
        /*0014*/ 	.byte	0x00, 0xf0, 0x21, 0x00


	//----- nvinfo : EIATTR_KPARAM_INFO
	.align		4
.L_147:
        /*0018*/ 	.byte	0x04, 0x17
        /*001a*/ 	.short	(.L_149 - .L_148)
.L_148:
        /*001c*/ 	.word	0x00000000
        /*0020*/ 	.short	0x0001
        /*0022*/ 	.short	0x0008
        /*0024*/ 	.byte	0x00, 0xf0, 0x21, 0x00


	//----- nvinfo : EIATTR_KPARAM_INFO
	.align		4
.L_149:
        /*0028*/ 	.byte	0x04, 0x17
        /*002a*/ 	.short	(.L_151 - .L_150)
.L_150:
        /*002c*/ 	.word	0x00000000
        /*0030*/ 	.short	0x0000
        /*0032*/ 	.short	0x0000
        /*0034*/ 	.byte	0x00, 0xf0, 0x11, 0x00


	//----- nvinfo : EIATTR_SPARSE_MMA_MASK
	.align		4
.L_151:
        /*0038*/ 	.byte	0x03, 0x50
        /*003a*/ 	.short	0x0000


	//----- nvinfo : EIATTR_MAXREG_COUNT
	.align		4
        /*003c*/ 	.byte	0x03, 0x1b
        /*003e*/ 	.short	0x00ff


	//----- nvinfo : EIATTR_MERCURY_ISA_VERSION
	.align		4
        /*0040*/ 	.byte	0x03, 0x5f
        /*0042*/ 	.short	0x0101


	//----- nvinfo : EIATTR_VRC_CTA_INIT_COUNT
	.align		4
        /*0044*/ 	.byte	0x02, 0x4a
	.zero		1
	.zero		1


	//----- nvinfo : EIATTR_EXIT_INSTR_OFFSETS
	.align		4
        /*0048*/ 	.byte	0x04, 0x1c
        /*004a*/ 	.short	(.L_153 - .L_152)


	//   ....[0]....
.L_152:
        /*004c*/ 	.word	0x00000200


	//   ....[1]....
        /*0050*/ 	.word	0x000002e0


	//----- nvinfo : EIATTR_CBANK_PARAM_SIZE
	.align		4
.L_153:
        /*0054*/ 	.byte	0x03, 0x19
        /*0056*/ 	.short	0x0018


	//----- nvinfo : EIATTR_PARAM_CBANK
	.align		4
        /*0058*/ 	.byte	0x04, 0x0a
        /*005a*/ 	.short	(.L_155 - .L_154)
	.align		4
.L_154:
        /*005c*/ 	.word	index@(.nv.constant0.TestLength)
        /*0060*/ 	.short	0x0380
        /*0062*/ 	.short	0x0018


	//----- nvinfo : EIATTR_SW_WAR
	.align		4
.L_155:
        /*0064*/ 	.byte	0x04, 0x36
        /*0066*/ 	.short	(.L_157 - .L_156)
.L_156:
        /*0068*/ 	.word	0x00000008
.L_157:


//--------------------- .nv.info.TestDivide       --------------------------
	.section	.nv.info.TestDivide,"",@"SHT_CUDA_INFO"
	.sectionflags	@""
	.align	4


	//----- nvinfo : EIATTR_CUDA_API_VERSION
	.align		4
        /*0000*/ 	.byte	0x04, 0x37
        /*0002*/ 	.short	(.L_159 - .L_158)
.L_158:
        /*0004*/ 	.word	0x00000082


	//----- nvinfo : EIATTR_KPARAM_INFO
	.align		4
.L_159:
        /*0008*/ 	.byte	0x04, 0x17
        /*000a*/ 	.short	(.L_161 - .L_160)
.L_160:
        /*000c*/ 	.word	0x00000000
        /*0010*/ 	.short	0x0003
        /*0012*/ 	.short	0x0018
        /*0014*/ 	.byte	0x00, 0xf0, 0x21, 0x00


	//----- nvinfo : EIATTR_KPARAM_INFO
	.align		4
.L_161:
        /*0018*/ 	.byte	0x04, 0x17
        /*001a*/ 	.short	(.L_163 - .L_162)
.L_162:
        /*001c*/ 	.word	0x00000000
        /*0020*/ 	.short	0x0002
        /*0022*/ 	.short	0x0010
        /*0024*/ 	.byte	0x00, 0xf0, 0x21, 0x00


	//----- nvinfo : EIATTR_KPARAM_INFO
	.align		4
.L_163:
        /*0028*/ 	.byte	0x04, 0x17
        /*002a*/ 	.short	(.L_165 - .L_164)
.L_164:
        /*002c*/ 	.word	0x00000000
        /*0030*/ 	.short	0x0001
        /*0032*/ 	.short	0x0008
        /*0034*/ 	.byte	0x00, 0xf0, 0x21, 0x00


	//----- nvinfo : EIATTR_KPARAM_INFO
	.align		4
.L_165:
        /*0038*/ 	.byte	0x04, 0x17
        /*003a*/ 	.short	(.L_167 - .L_166)
.L_166:
        /*003c*/ 	.word	0x00000000
        /*0040*/ 	.short	0x0000
        /*0042*/ 	.short	0x0000
        /*0044*/ 	.byte	0x00, 0xf0, 0x11, 0x00


	//----- nvinfo : EIATTR_SPARSE_MMA_MASK
	.align		4
.L_167:
        /*0048*/ 	.byte	0x03, 0x50
        /*004a*/ 	.short	0x0000


	//----- nvinfo : EIATTR_MAXREG_COUNT
	.align		4
        /*004c*/ 	.byte	0x03, 0x1b
        /*004e*/ 	.short	0x00ff


	//----- nvinfo : EIATTR_MERCURY_ISA_VERSION
	.align		4
        /*0050*/ 	.byte	0x03, 0x5f
        /*0052*/ 	.short	0x0101


	//----- nvinfo : EIATTR_VRC_CTA_INIT_COUNT
	.align		4
        /*0054*/ 	.byte	0x02, 0x4a
	.zero		1
	.zero		1


	//----- nvinfo : EIATTR_EXIT_INSTR_OFFSETS
	.align		4
        /*0058*/ 	.byte	0x04, 0x1c
        /*005a*/ 	.short	(.L_169 - .L_168)


	//   ....[0]....
.L_168:
        /*005c*/ 	.word	0x00000200


	//   ....[1]....
        /*0060*/ 	.word	0x00000380


	//----- nvinfo : EIATTR_CBANK_PARAM_SIZE
	.align		4
.L_169:
        /*0064*/ 	.byte	0x03, 0x19
        /*0066*/ 	.short	0x0020


	//----- nvinfo : EIATTR_PARAM_CBANK
	.align		4
        /*0068*/ 	.byte	0x04, 0x0a
        /*006a*/ 	.short	(.L_171 - .L_170)
	.align		4
.L_170:
        /*006c*/ 	.word	index@(.nv.constant0.TestDivide)
        /*0070*/ 	.short	0x0380
        /*0072*/ 	.short	0x0020


	//----- nvinfo : EIATTR_SW_WAR
	.align		4
.L_171:
        /*0074*/ 	.byte	0x04, 0x36
        /*0076*/ 	.short	(.L_173 - .L_172)
.L_172:
        /*0078*/ 	.word	0x00000008
.L_173:


//--------------------- .nv.info.TestMultiply     --------------------------
	.section	.nv.info.TestMultiply,"",@"SHT_CUDA_INFO"
	.sectionflags	@""
	.align	4


	//----- nvinfo : EIATTR_CUDA_API_VERSION
	.align		4
        /*0000*/ 	.byte	0x04, 0x37
        /*0002*/ 	.short	(.L_175 - .L_174)
.L_174:
        /*0004*/ 	.word	0x00000082


	//----- nvinfo : EIATTR_KPARAM_INFO
	.align		4
.L_175:
        /*0008*/ 	.byte	0x04, 0x17
        /*000a*/ 	.short	(.L_177 - .L_176)
.L_176:
        /*000c*/ 	.word	0x00000000
        /*0010*/ 	.short	0x0003
        /*0012*/ 	.short	0x0018
        /*0014*/ 	.byte	0x00, 0xf0, 0x21, 0x00


	//----- nvinfo : EIATTR_KPARAM_INFO
	.align		4
.L_177:
        /*0018*/ 	.byte	0x04, 0x17
        /*001a*/ 	.short	(.L_179 - .L_178)
.L_178:
        /*001c*/ 	.word	0x00000000
        /*0020*/ 	.short	0x0002
        /*0022*/ 	.short	0x0010
        /*0024*/ 	.byte	0x00, 0xf0, 0x21, 0x00


	//----- nvinfo : EIATTR_KPARAM_INFO
	.align		4
.L_179:
        /*0028*/ 	.byte	0x04, 0x17
        /*002a*/ 	.short	(.L_181 - .L_180)
.L_180:
        /*002c*/ 	.word	0x00000000
        /*0030*/ 	.short	0x0001
        /*0032*/ 	.short	0x0008
        /*0034*/ 	.byte	0x00, 0xf0, 0x21, 0x00


	//----- nvinfo : EIATTR_KPARAM_INFO
	.align		4
.L_181:
        /*0038*/ 	.byte	0x04, 0x17
        /*003a*/ 	.short	(.L_183 - .L_182)
.L_182:
        /*003c*/ 	.word	0x00000000
        /*0040*/ 	.short	0x0000
        /*0042*/ 	.short	0x0000
        /*0044*/ 	.byte	0x00, 0xf0, 0x11, 0x00


	//----- nvinfo : EIATTR_SPARSE_MMA_MASK
	.align		4
.L_183:
        /*0048*/ 	.byte	0x03, 0x50
        /*004a*/ 	.short	0x0000


	//----- nvinfo : EIATTR_MAXREG_COUNT
	.align		4
        /*004c*/ 	.byte	0x03, 0x1b
        /*004e*/ 	.short	0x00ff


	//----- nvinfo : EIATTR_MERCURY_ISA_VERSION
	.align		4
        /*0050*/ 	.byte	0x03, 0x5f
        /*0052*/ 	.short	0x0101


	//----- nvinfo : EIATTR_VRC_CTA_INIT_COUNT
	.align		4
        /*0054*/ 	.byte	0x02, 0x4a
	.zero		1
	.zero		1


	//----- nvinfo : EIATTR_EXIT_INSTR_OFFSETS
	.align		4
        /*0058*/ 	.byte	0x04, 0x1c
        /*005a*/ 	.short	(.L_185 - .L_184)


	//   ....[0]....
.L_184:
        /*005c*/ 	.word	0x00000200


	//   ....[1]....
        /*0060*/ 	.word	0x00000320


	//----- nvinfo : EIATTR_CBANK_PARAM_SIZE
	.align		4
.L_185:
        /*0064*/ 	.byte	0x03, 0x19
        /*0066*/ 	.short	0x0020


	//----- nvinfo : EIATTR_PARAM_CBANK
	.align		4
        /*0068*/ 	.byte	0x04, 0x0a
        /*006a*/ 	.short	(.L_187 - .L_186)
	.align		4
.L_186:
        /*006c*/ 	.word	index@(.nv.constant0.TestMultiply)
        /*0070*/ 	.short	0x0380
        /*0072*/ 	.short	0x0020


	//----- nvinfo : EIATTR_SW_WAR
	.align		4
.L_187:
        /*0074*/ 	.byte	0x04, 0x36
        /*0076*/ 	.short	(.L_189 - .L_188)
.L_188:
        /*0078*/ 	.word	0x00000008
.L_189:


//--------------------- .nv.info.TestSubtract     --------------------------
	.section	.nv.info.TestSubtract,"",@"SHT_CUDA_INFO"
	.sectionflags	@""
	.align	4


	//----- nvinfo : EIATTR_CUDA_API_VERSION
	.align		4
        /*0000*/ 	.byte	0x04, 0x37
        /*0002*/ 	.short	(.L_191 - .L_190)
.L_190:
        /*0004*/ 	.word	0x00000082


	//----- nvinfo : EIATTR_KPARAM_INFO
	.align		4
.L_191:
        /*0008*/ 	.byte	0x04, 0x17
        /*000a*/ 	.short	(.L_193 - .L_192)
.L_192:
        /*000c*/ 	.word	0x00000000
        /*0010*/ 	.short	0x0003
        /*0012*/ 	.short	0x0018
        /*0014*/ 	.byte	0x00, 0xf0, 0x21, 0x00


	//----- nvinfo : EIATTR_KPARAM_INFO
	.align		4
.L_193:
        /*0018*/ 	.byte	0x04, 0x17
        /*001a*/ 	.short	(.L_195 - .L_194)
.L_194:
        /*001c*/ 	.word	0x00000000
        /*0020*/ 	.short	0x0002
        /*0022*/ 	.short	0x0010
        /*0024*/ 	.byte	0x00, 0xf0, 0x21, 0x00


	//----- nvinfo : EIATTR_KPARAM_INFO
	.align		4
.L_195:
        /*0028*/ 	.byte	0x04, 0x17
        /*002a*/ 	.short	(.L_197 - .L_196)
.L_196:
        /*002c*/ 	.word	0x00000000
        /*0030*/ 	.short	0x0001
        /*0032*/ 	.short	0x0008
        /*0034*/ 	.byte	0x00, 0xf0, 0x21, 0x00


	//----- nvinfo : EIATTR_KPARAM_INFO
	.align		4
.L_197:
        /*0038*/ 	.byte	0x04, 0x17
        /*003a*/ 	.short	(.L_199 - .L_198)
.L_198:
        /*003c*/ 	.word	0x00000000
        /*0040*/ 	.short	0x0000
        /*0042*/ 	.short	0x0000
        /*0044*/ 	.byte	0x00, 0xf0, 0x11, 0x00


	//----- nvinfo : EIATTR_SPARSE_MMA_MASK
	.align		4
.L_199:
        /*0048*/ 	.byte	0x03, 0x50
        /*004a*/ 	.short	0x0000


	//----- nvinfo : EIATTR_MAXREG_COUNT
	.align		4
        /*004c*/ 	.byte	0x03, 0x1b
        /*004e*/ 	.short	0x00ff


	//----- nvinfo : EIATTR_MERCURY_ISA_VERSION
	.align		4
        /*0050*/ 	.byte	0x03, 0x5f
        /*0052*/ 	.short	0x0101


	//----- nvinfo : EIATTR_VRC_CTA_INIT_COUNT
	.align		4
        /*0054*/ 	.byte	0x02, 0x4a
	.zero		1
	.zero		1


	//----- nvinfo : EIATTR_EXIT_INSTR_OFFSETS
	.align		4
        /*0058*/ 	.byte	0x04, 0x1c
        /*005a*/ 	.short	(.L_201 - .L_200)


	//   ....[0]....
.L_200:
        /*005c*/ 	.word	0x00000200


	//   ....[1]....
        /*0060*/ 	.word	0x00000340


	//----- nvinfo : EIATTR_CBANK_PARAM_SIZE
	.align		4
.L_201:
        /*0064*/ 	.byte	0x03, 0x19
        /*0066*/ 	.short	0x0020


	//----- nvinfo : EIATTR_PARAM_CBANK
	.align		4
        /*0068*/ 	.byte	0x04, 0x0a
        /*006a*/ 	.short	(.L_203 - .L_202)
	.align		4
.L_202:
        /*006c*/ 	.word	index@(.nv.constant0.TestSubtract)
        /*0070*/ 	.short	0x0380
        /*0072*/ 	.short	0x0020


	//----- nvinfo : EIATTR_SW_WAR
	.align		4
.L_203:
        /*0074*/ 	.byte	0x04, 0x36
        /*0076*/ 	.short	(.L_205 - .L_204)
.L_204:
        /*0078*/ 	.word	0x00000008
.L_205:


//--------------------- .nv.info.TestAdd          --------------------------
	.section	.nv.info.TestAdd,"",@"SHT_CUDA_INFO"
	.sectionflags	@""
	.align	4


	//----- nvinfo : EIATTR_CUDA_API_VERSION
	.align		4
        /*0000*/ 	.byte	0x04, 0x37
        /*0002*/ 	.short	(.L_207 - .L_206)
.L_206:
        /*0004*/ 	.word	0x00000082


	//----- nvinfo : EIATTR_KPARAM_INFO
	.align		4
.L_207:
        /*0008*/ 	.byte	0x04, 0x17
        /*000a*/ 	.short	(.L_209 - .L_208)
.L_208:
        /*000c*/ 	.word	0x00000000
        /*0010*/ 	.short	0x0003
        /*0012*/ 	.short	0x0018
        /*0014*/ 	.byte	0x00, 0xf0, 0x21, 0x00


	//----- nvinfo : EIATTR_KPARAM_INFO
	.align		4
.L_209:
        /*0018*/ 	.byte	0x04, 0x17
        /*001a*/ 	.short	(.L_211 - .L_210)
.L_210:
        /*001c*/ 	.word	0x00000000
        /*0020*/ 	.short	0x0002
        /*0022*/ 	.short	0x0010
        /*0024*/ 	.byte	0x00, 0xf0, 0x21, 0x00


	//----- nvinfo : EIATTR_KPARAM_INFO
	.align		4
.L_211:
        /*0028*/ 	.byte	0x04, 0x17
        /*002a*/ 	.short	(.L_213 - .L_212)
.L_212:
        /*002c*/ 	.word	0x00000000
        /*0030*/ 	.short	0x0001
        /*0032*/ 	.short	0x0008
        /*0034*/ 	.byte	0x00, 0xf0, 0x21, 0x00


	//----- nvinfo : EIATTR_KPARAM_INFO
	.align		4
.L_213:
        /*0038*/ 	.byte	0x04, 0x17
        /*003a*/ 	.short	(.L_215 - .L_214)
.L_214:
        /*003c*/ 	.word	0x00000000
        /*0040*/ 	.short	0x0000
        /*0042*/ 	.short	0x0000
        /*0044*/ 	.byte	0x00, 0xf0, 0x11, 0x00


	//----- nvinfo : EIATTR_SPARSE_MMA_MASK
	.align		4
.L_215:
        /*0048*/ 	.byte	0x03, 0x50
        /*004a*/ 	.short	0x0000


	//----- nvinfo : EIATTR_MAXREG_COUNT
	.align		4
        /*004c*/ 	.byte	0x03, 0x1b
        /*004e*/ 	.short	0x00ff


	//----- nvinfo : EIATTR_MERCURY_ISA_VERSION
	.align		4
        /*0050*/ 	.byte	0x03, 0x5f
        /*0052*/ 	.short	0x0101


	//----- nvinfo : EIATTR_VRC_CTA_INIT_COUNT
	.align		4
        /*0054*/ 	.byte	0x02, 0x4a
	.zero		1
	.zero		1


	//----- nvinfo : EIATTR_EXIT_INSTR_OFFSETS
	.align		4
        /*0058*/ 	.byte	0x04, 0x1c
        /*005a*/ 	.short	(.L_217 - .L_216)


	//   ....[0]....
.L_216:
        /*005c*/ 	.word	0x00000200


	//   ....[1]....
        /*0060*/ 	.word	0x00000340


	//----- nvinfo : EIATTR_CBANK_PARAM_SIZE
	.align		4
.L_217:
        /*0064*/ 	.byte	0x03, 0x19
        /*0066*/ 	.short	0x0020


	//----- nvinfo : EIATTR_PARAM_CBANK
	.align		4
        /*0068*/ 	.byte	0x04, 0x0a
        /*006a*/ 	.short	(.L_219 - .L_218)
	.align		4
.L_218:
        /*006c*/ 	.word	index@(.nv.constant0.TestAdd)
        /*0070*/ 	.short	0x0380
        /*0072*/ 	.short	0x0020


	//----- nvinfo : EIATTR_SW_WAR
	.align		4
.L_219:
        /*0074*/ 	.byte	0x04, 0x36
        /*0076*/ 	.short	(.L_221 - .L_220)
.L_220:
        /*0078*/ 	.word	0x00000008
.L_221:


//--------------------- .nv.info.TestDotProduct   --------------------------
	.section	.nv.info.TestDotProduct,"",@"SHT_CUDA_INFO"
	.sectionflags	@""
	.align	4


	//----- nvinfo : EIATTR_CUDA_API_VERSION
	.align		4
        /*0000*/ 	.byte	0x04, 0x37
        /*0002*/ 	.short	(.L_223 - .L_222)
.L_222:
        /*0004*/ 	.word	0x00000082


	//----- nvinfo : EIATTR_KPARAM_INFO
	.align		4
.L_223:
        /*0008*/ 	.byte	0x04, 0x17
        /*000a*/ 	.short	(.L_225 - .L_224)
.L_224:
        /*000c*/ 	.word	0x00000000
        /*0010*/ 	.short	0x0003
        /*0012*/ 	.short	0x0018
        /*0014*/ 	.byte	0x00, 0xf0, 0x21, 0x00


	//----- nvinfo : EIATTR_KPARAM_INFO
	.align		4
.L_225:
        /*0018*/ 	.byte	0x04, 0x17
        /*001a*/ 	.short	(.L_227 - .L_226)
.L_226:
        /*001c*/ 	.word	0x00000000
        /*0020*/ 	.short	0x0002
        /*0022*/ 	.short	0x0010
        /*0024*/ 	.byte	0x00, 0xf0, 0x21, 0x00


	//----- nvinfo : EIATTR_KPARAM_INFO
	.align		4
.L_227:
        /*0028*/ 	.byte	0x04, 0x17
        /*002a*/ 	.short	(.L_229 - .L_228)
.L_228:
        /*002c*/ 	.word	0x00000000
        /*0030*/ 	.short	0x0001
        /*0032*/ 	.short	0x0008
        /*0034*/ 	.byte	0x00, 0xf0, 0x21, 0x00


	//----- nvinfo : EIATTR_KPARAM_INFO
	.align		4
.L_229:
        /*0038*/ 	.byte	0x04, 0x17
        /*003a*/ 	.short	(.L_231 - .L_230)
.L_230:
        /*003c*/ 	.word	0x00000000
        /*0040*/ 	.short	0x0000
        /*0042*/ 	.short	0x0000
        /*0044*/ 	.byte	0x00, 0xf0, 0x11, 0x00


	//----- nvinfo : EIATTR_SPARSE_MMA_MASK
	.align		4
.L_231:
        /*0048*/ 	.byte	0x03, 0x50
        /*004a*/ 	.short	0x0000


	//----- nvinfo : EIATTR_MAXREG_COUNT
	.align		4
        /*004c*/ 	.byte	0x03, 0x1b
        /*004e*/ 	.short	0x00ff


	//----- nvinfo : EIATTR_MERCURY_ISA_VERSION
	.align		4
        /*0050*/ 	.byte	0x03, 0x5f
        /*0052*/ 	.short	0x0101


	//----- nvinfo : EIATTR_VRC_CTA_INIT_COUNT
	.align		4
        /*0054*/ 	.byte	0x02, 0x4a
	.zero		1
	.zero		1


	//----- nvinfo : EIATTR_EXIT_INSTR_OFFSETS
	.align		4
        /*0058*/ 	.byte	0x04, 0x1c
        /*005a*/ 	.short	(.L_233 - .L_232)


	//   ....[0]....
.L_232:
        /*005c*/ 	.word	0x00000200


	//   ....[1]....
        /*0060*/ 	.word	0x00000320


	//----- nvinfo : EIATTR_CBANK_PARAM_SIZE
	.align		4
.L_233:
        /*0064*/ 	.byte	0x03, 0x19
        /*0066*/ 	.short	0x0020


	//----- nvinfo : EIATTR_PARAM_CBANK
	.align		4
        /*0068*/ 	.byte	0x04, 0x0a
        /*006a*/ 	.short	(.L_235 - .L_234)
	.align		4
.L_234:
        /*006c*/ 	.word	index@(.nv.constant0.TestDotProduct)
        /*0070*/ 	.short	0x0380
        /*0072*/ 	.short	0x0020


	//----- nvinfo : EIATTR_SW_WAR
	.align		4
.L_235:
        /*0074*/ 	.byte	0x04, 0x36
        /*0076*/ 	.short	(.L_237 - .L_236)
.L_236:
        /*0078*/ 	.word	0x00000008
.L_237:


//--------------------- .nv.info.TestCrossProduct --------------------------
	.section	.nv.info.TestCrossProduct,"",@"SHT_CUDA_INFO"
	.sectionflags	@""
	.align	4


	//----- nvinfo : EIATTR_CUDA_API_VERSION
	.align		4
        /*0000*/ 	.byte	0x04, 0x37
        /*0002*/ 	.short	(.L_239 - .L_238)
.L_238:
        /*0004*/ 	.word	0x00000082


	//----- nvinfo : EIATTR_KPARAM_INFO
	.align		4
.L_239:
        /*0008*/ 	.byte	0x04, 0x17
        /*000a*/ 	.short	(.L_241 - .L_240)
.L_240:
        /*000c*/ 	.word	0x00000000
        /*0010*/ 	.short	0x0003
        /*0012*/ 	.short	0x0018
        /*0014*/ 	.byte	0x00, 0xf0, 0x21, 0x00


	//----- nvinfo : EIATTR_KPARAM_INFO
	.align		4
.L_241:
        /*0018*/ 	.byte	0x04, 0x17
        /*001a*/ 	.short	(.L_243 - .L_242)
.L_242:
        /*001c*/ 	.word	0x00000000
        /*0020*/ 	.short	0x0002
        /*0022*/ 	.short	0x0010
        /*0024*/ 	.byte	0x00, 0xf0, 0x21, 0x00


	//----- nvinfo : EIATTR_KPARAM_INFO
	.align		4
.L_243:
        /*0028*/ 	.byte	0x04, 0x17
        /*002a*/ 	.short	(.L_245 - .L_244)
.L_244:
        /*002c*/ 	.word	0x00000000
        /*0030*/ 	.short	0x0001
        /*0032*/ 	.short	0x0008
        /*0034*/ 	.byte	0x00, 0xf0, 0x21, 0x00


	//----- nvinfo : EIATTR_KPARAM_INFO
	.align		4
.L_245:
        /*0038*/ 	.byte	0x04, 0x17
        /*003a*/ 	.short	(.L_247 - .L_246)
.L_246:
        /*003c*/ 	.word	0x00000000
        /*0040*/ 	.short	0x0000
        /*0042*/ 	.short	0x0000
        /*0044*/ 	.byte	0x00, 0xf0, 0x11, 0x00


	//----- nvinfo : EIATTR_SPARSE_MMA_MASK
	.align		4
.L_247:
        /*0048*/ 	.byte	0x03, 0x50
        /*004a*/ 	.short	0x0000


	//----- nvinfo : EIATTR_MAXREG_COUNT
	.align		4
        /*004c*/ 	.byte	0x03, 0x1b
        /*004e*/ 	.short	0x00ff


	//----- nvinfo : EIATTR_MERCURY_ISA_VERSION
	.align		4
        /*0050*/ 	.byte	0x03, 0x5f
        /*0052*/ 	.short	0x0101


	//----- nvinfo : EIATTR_VRC_CTA_INIT_COUNT
	.align		4
        /*0054*/ 	.byte	0x02, 0x4a
	.zero		1
	.zero		1


	//----- nvinfo : EIATTR_EXIT_INSTR_OFFSETS
	.align		4
        /*0058*/ 	.byte	0x04, 0x1c
        /*005a*/ 	.short	(.L_249 - .L_248)


	//   ....[0]....
.L_248:
        /*005c*/ 	.word	0x00000200


	//   ....[1]....
        /*0060*/ 	.word	0x00000370


	//----- nvinfo : EIATTR_CBANK_PARAM_SIZE
	.align		4
.L_249:
        /*0064*/ 	.byte	0x03, 0x19
        /*0066*/ 	.short	0x0020


	//----- nvinfo : EIATTR_PARAM_CBANK
	.align		4
        /*0068*/ 	.byte	0x04, 0x0a
        /*006a*/ 	.short	(.L_251 - .L_250)
	.align		4
.L_250:
        /*006c*/ 	.word	index@(.nv.constant0.TestCrossProduct)
        /*0070*/ 	.short	0x0380
        /*0072*/ 	.short	0x0020


	//----- nvinfo : EIATTR_SW_WAR
	.align		4
.L_251:
        /*0074*/ 	.byte	0x04, 0x36
        /*0076*/ 	.short	(.L_253 - .L_252)
.L_252:
        /*0078*/ 	.word	0x00000008
.L_253:


//--------------------- .nv.callgraph             --------------------------
	.section	.nv.callgraph,"",@"SHT_CUDA_CALLGRAPH"
	.align	4
	.sectionentsize	8
	.align		4
        /*0000*/ 	.word	0x00000000
	.align		4
        /*0004*/ 	.word	0xffffffff
	.align		4
        /*0008*/ 	.word	0x00000000
	.align		4
        /*000c*/ 	.word	0xfffffffe
	.align		4
        /*0010*/ 	.word	0x00000000
	.align		4
        /*0014*/ 	.word	0xfffffffd
	.align		4
        /*0018*/ 	.word	0x00000000
	.align		4
        /*001c*/ 	.word	0xfffffffc


//--------------------- .text.TestCentroidCalculations --------------------------
	.section	.text.TestCentroidCalculations,"ax",@progbits
	.align	128
.text.TestCentroidCalculations:
        .type           TestCentroidCalculations,@function
        .size           TestCentroidCalculations,(.L_x_12 - TestCentroidCalculations)
        .other          TestCentroidCalculations,@"STO_CUDA_ENTRY STV_DEFAULT"
TestCentroidCalculations:
[----:B------:R-:W-:Y:S01]  /*0000*/  LDC R1, c[0x0][0x37c] ;  /* 0x0000df00ff017b82 */ /* 0x000fe20000000800 */
[----:B------:R-:W0:Y:S07]  /*0010*/  S2R R3, SR_TID.X ;  /* 0x0000000000037919 */ /* 0x000e2e0000002100 */
[----:B------:R-:W1:Y:S01]  /*0020*/  S2UR UR6, SR_CTAID.X ;  /* 0x00000000000679c3 */ /* 0x000e620000002500 */
[----:B------:R-:W2:Y:S01]  /*0030*/  LDCU UR7, c[0x0][0x364] ;  /* 0x00006c80ff0777ac */ /* 0x000ea20008000800 */
[----:B------:R-:W3:Y:S01]  /*0040*/  S2R R0, SR_TID.Y ;  /* 0x0000000000007919 */ /* 0x000ee20000002200 */
[----:B------:R-:W4:Y:S01]  /*0050*/  LDCU UR5, c[0x0][0x374] ;  /* 0x00006e80ff0577ac */ /* 0x000f220008000800 */
[----:B------:R-:W5:Y:S04]  /*0060*/  S2R R4, SR_TID.Z ;  /* 0x0000000000047919 */ /* 0x000f680000002300 */
[----:B------:R-:W3:Y:S01]  /*0070*/  S2UR UR4, SR_CTAID.Y ;  /* 0x00000000000479c3 */ /* 0x000ee20000002600 */
[----:B------:R-:W0:Y:S01]  /*0080*/  LDCU UR8, c[0x0][0x360] ;  /* 0x00006c00ff0877ac */ /* 0x000e220008000800 */
[----:B------:R-:W5:Y:S01]  /*0090*/  S2R R5, SR_CTAID.Z ;  /* 0x0000000000057919 */ /* 0x000f620000002700 */
[----:B------:R-:W3:Y:S05]  /*00a0*/  LDCU UR9, c[0x0][0x368] ;  /* 0x00006d00ff0977ac */ /* 0x000eea0008000800 */
[----:B------:R-:W5:Y:S01]  /*00b0*/  LDC R2, c[0x0][0x378] ;  /* 0x0000de00ff027b82 */ /* 0x000f620000000800 */
[----:B------:R-:W5:Y:S01]  /*00c0*/  LDCU UR10, c[0x0][0x380] ;  /* 0x00007000ff0a77ac */ /* 0x000f620008000800 */
[----:B--2---:R-:W-:-:S02]  /*00d0*/  ULOP3.LUT UR7, UR7, 0xffff, URZ, 0xc0, !UPT ;  /* 0x0000ffff07077892 */ /* 0x004fc4000f8ec0ff */
[----:B----4-:R-:W-:Y:S02]  /*00e0*/  ULOP3.LUT UR5, UR5, 0xffff, URZ, 0xc0, !UPT ;  /* 0x0000ffff05057892 */ /* 0x010fe4000f8ec0ff */
[----:B-1----:R-:W-:Y:S02]  /*00f0*/  ULOP3.LUT UR6, UR6, 0xffff, URZ, 0xc0, !UPT ;  /* 0x0000ffff06067892 */ /* 0x002fe4000f8ec0ff */
[----:B0-----:R-:W-:Y:S01]  /*0100*/  ULOP3.LUT UR8, UR8, 0xffff, URZ, 0xc0, !UPT ;  /* 0x0000ffff08087892 */ /* 0x001fe2000f8ec0ff */
[----:B------:R-:W-:Y:S01]  /*0110*/  LOP3.LUT R3, R3, 0xffff, RZ, 0xc0, !PT ;  /* 0x0000ffff03037812 */ /* 0x000fe200078ec0ff */
[----:B---3--:R-:W-:Y:S01]  /*0120*/  ULOP3.LUT UR4, UR4, 0xffff, URZ, 0xc0, !UPT ;  /* 0x0000ffff04047892 */ /* 0x008fe2000f8ec0ff */
[----:B------:R-:W-:-:S03]  /*0130*/  LOP3.LUT R0, R0, 0xffff, RZ, 0xc0, !PT ;  /* 0x0000ffff00007812 */ /* 0x000fc600078ec0ff */
[----:B------:R-:W-:Y:S02]  /*0140*/  UIMAD UR5, UR5, UR6, UR4 ;  /* 0x00000006050572a4 */ /* 0x000fe4000f8e0204 */
[----:B------:R-:W-:Y:S01]  /*0150*/  ULOP3.LUT UR6, UR9, 0xffff, URZ, 0xc0, !UPT ;  /* 0x0000ffff09067892 */ /* 0x000fe2000f8ec0ff */
[----:B------:R-:W-:Y:S01]  /*0160*/  IMAD R0, R3, UR7, R0 ;  /* 0x0000000703007c24 */ /* 0x000fe2000f8e0200 */
[----:B------:R-:W-:Y:S01]  /*0170*/  UIMAD UR4, UR7, UR8, URZ ;  /* 0x00000008070472a4 */ /* 0x000fe2000f8e02ff */
[----:B-----5:R-:W-:Y:S02]  /*0180*/  LOP3.LUT R3, R4, 0xffff, RZ, 0xc0, !PT ;  /* 0x0000ffff04037812 */ /* 0x020fe400078ec0ff */
[----:B------:R-:W-:Y:S01]  /*0190*/  LOP3.LUT R5, R5, 0xffff, RZ, 0xc0, !PT ;  /* 0x0000ffff05057812 */ /* 0x000fe200078ec0ff */
[----:B------:R-:W-:Y:S01]  /*01a0*/  UIMAD UR4, UR4, UR6, URZ ;  /* 0x00000006040472a4 */ /* 0x000fe2000f8e02ff */
[----:B------:R-:W-:Y:S01]  /*01b0*/  LOP3.LUT R2, R2, 0xffff, RZ, 0xc0, !PT ;  /* 0x0000ffff02027812 */ /* 0x000fe200078ec0ff */
[----:B------:R-:W-:-:S04]  /*01c0*/  IMAD R0, R0, UR6, R3 ;  /* 0x0000000600007c24 */ /* 0x000fc8000f8e0203 */
[----:B------:R-:W-:-:S04]  /*01d0*/  IMAD R5, R2, UR5, R5 ;  /* 0x0000000502057c24 */ /* 0x000fc8000f8e0205 */
[----:B------:R-:W-:-:S05]  /*01e0*/  IMAD R7, R5, UR4, R0 ;  /* 0x0000000405077c24 */ /* 0x000fca000f8e0200 */
[----:B------:R-:W-:-:S13]  /*01f0*/  ISETP.GE.AND P0, PT, R7, UR10, PT ;  /* 0x0000000a07007c0c */ /* 0x000fda000bf06270 */
[----:B------:R-:W-:Y:S05]  /*0200*/  @P0 EXIT ;  /* 0x000000000000094d */ /* 0x000fea0003800000 */
[----:B------:R-:W0:Y:S01]  /*0210*/  LDC.64 R4, c[0x0][0x388] ;  /* 0x0000e200ff047b82 */ /* 0x000e220000000a00 */
[----:B------:R-:W1:Y:S07]  /*0220*/  LDCU.64 UR4, c[0x0][0x358] ;  /* 0x00006b00ff0477ac */ /* 0x000e6e0008000a00 */
[----:B------:R-:W2:Y:S01]  /*0230*/  LDC.64 R2, c[0x0][0x390] ;  /* 0x0000e400ff027b82 */ /* 0x000ea20000000a00 */
[----:B0-----:R-:W-:-:S05]  /*0240*/  IMAD.WIDE R4, R7, 0x34, R4 ;  /* 0x0000003407047825 */ /* 0x001fca00078e0204 */
[----:B-1----:R-:W3:Y:S04]  /*0250*/  LDG.E R0, desc[UR4][R4.64+0x10] ;  /* 0x0000100404007981 */ /* 0x002ee8000c1e1900 */
[----:B------:R-:W3:Y:S04]  /*0260*/  LDG.E R9, desc[UR4][R4.64+0x1c] ;  /* 0x00001c0404097981 */ /* 0x000ee8000c1e1900 */
[----:B------:R-:W4:Y:S04]  /*0270*/  LDG.E R10, desc[UR4][R4.64+0xc] ;  /* 0x00000c04040a7981 */ /* 0x000f28000c1e1900 */
[----:B------:R-:W4:Y:S04]  /*0280*/  LDG.E R17, desc[UR4][R4.64+0x18] ;  /* 0x0000180404117981 */ /* 0x000f28000c1e1900 */
[----:B------:R-:W5:Y:S04]  /*0290*/  LDG.E R6, desc[UR4][R4.64+0x14] ;  /* 0x0000140404067981 */ /* 0x000f68000c1e1900 */
[----:B------:R-:W5:Y:S04]  /*02a0*/  LDG.E R11, desc[UR4][R4.64+0x20] ;  /* 0x00002004040b7981 */ /* 0x000f68000c1e1900 */
[----:B------:R-:W5:Y:S04]  /*02b0*/  LDG.E R8, desc[UR4][R4.64+0x24] ;  /* 0x0000240404087981 */ /* 0x000f68000c1e1900 */
[----:B------:R-:W5:Y:S04]  /*02c0*/  LDG.E R13, desc[UR4][R4.64+0x28] ;  /* 0x00002804040d7981 */ /* 0x000f68000c1e1900 */
[----:B------:R-:W5:Y:S01]  /*02d0*/  LDG.E R15, desc[UR4][R4.64+0x2c] ;  /* 0x00002c04040f7981 */ /* 0x000f62000c1e1900 */
[----:B--2---:R-:W-:-:S04]  /*02e0*/  IMAD.WIDE R2, R7, 0xc, R2 ;  /* 0x0000000c07027825 */ /* 0x004fc800078e0202 */
[----:B---3--:R-:W-:Y:S01]  /*02f0*/  FADD.FTZ R0, R0, R9 ;  /* 0x0000000900007221 */ /* 0x008fe20000010000 */
[----:B----4-:R-:W-:Y:S01]  /*0300*/  FADD.FTZ R17, R10, R17 ;  /* 0x000000110a117221 */ /* 0x010fe20000010000 */
[----:B-----5:R-:W-:-:S03]  /*0310*/  FADD.FTZ R6, R6, R11 ;  /* 0x0000000b06067221 */ /* 0x020fc60000010000 */
[----:B------:R-:W-:Y:S01]  /*0320*/  FADD.FTZ R8, R8, R17 ;  /* 0x0000001108087221 */ /* 0x000fe20000010000 */
[----:B------:R-:W-:-:S03]  /*0330*/  FADD.FTZ R0, R0, R13 ;  /* 0x0000000d00007221 */ /* 0x000fc60000010000 */
[----:B------:R-:W-:Y:S01]  /*0340*/  FMUL.FTZ R7, R8, 0.3333333432674407959 ;  /* 0x3eaaaaab08077820 */ /* 0x000fe20000410000 */
[----:B------:R-:W-:Y:S01]  /*0350*/  FADD.FTZ R6, R6, R15 ;  /* 0x0000000f06067221 */ /* 0x000fe20000010000 */
[----:B------:R-:W-:-:S03]  /*0360*/  FMUL.FTZ R9, R0, 0.3333333432674407959 ;  /* 0x3eaaaaab00097820 */ /* 0x000fc60000410000 */
[----:B------:R-:W-:Y:S01]  /*0370*/  STG.E desc[UR4][R2.64], R7 ;  /* 0x0000000702007986 */ /* 0x000fe2000c101904 */
[----:B------:R-:W-:-:S03]  /*0380*/  FMUL.FTZ R5, R6, 0.3333333432674407959 ;  /* 0x3eaaaaab06057820 */ /* 0x000fc60000410000 */
[----:B------:R-:W-:Y:S04]  /*0390*/  STG.E desc[UR4][R2.64+0x4], R9 ;  /* 0x0000040902007986 */ /* 0x000fe8000c101904 */
[----:B------:R-:W-:Y:S01]  /*03a0*/  STG.E desc[UR4][R2.64+0x8], R5 ;  /* 0x0000080502007986 */ /* 0x000fe2000c101904 */
[----:B------:R-:W-:Y:S05]  /*03b0*/  EXIT ;  /* 0x000000000000794d */ /* 0x000fea0003800000 */
.L_x_0:
[----:B------:R-:W-:-:S00]  /*03c0*/  BRA `(.L_x_0) ;  /* 0xfffffffc00fc7947 */ /* 0x000fc0000383ffff */
[----:B------:R-:W-:-:S00]  /*03d0*/  NOP ;  /* 0x0000000000007918 */ /* 0x000fc00000000000 */
        /* <DEDUP_REMOVED lines=10> */
.L_x_12:


//--------------------- .text.TestPlaneIntersection --------------------------
	.section	.text.TestPlaneIntersection,"ax",@progbits
	.align	128
.text.TestPlaneIntersection:
        .type           TestPlaneIntersection,@function
        .size           TestPlaneIntersection,(.L_x_13 - TestPlaneIntersection)
        .other          TestPlaneIntersection,@"STO_CUDA_ENTRY STV_DEFAULT"
TestPlaneIntersection:
        /* <DEDUP_REMOVED lines=35> */
[----:B------:R-:W2:Y:S08]  /*0230*/  LDC.64 R8, c[0x0][0x390] ;  /* 0x0000e400ff087b82 */ /* 0x000eb00000000a00 */
[----:B------:R-:W3:Y:S01]  /*0240*/  LDC.64 R4, c[0x0][0x398] ;  /* 0x0000e600ff047b82 */ /* 0x000ee20000000a00 */
[----:B0-----:R-:W-:-:S05]  /*0250*/  IMAD.WIDE R6, R0, 0x10, R6 ;  /* 0x0000001000067825 */ /* 0x001fca00078e0206 */
[----:B-1----:R-:W4:Y:S01]  /*0260*/  LDG.E R14, desc[UR4][R6.64+0x4] ;  /* 0x00000404060e7981 */ /* 0x002f22000c1e1900 */
[----:B--2---:R-:W-:-:S03]  /*0270*/  IMAD.WIDE R8, R0, 0xc, R8 ;  /* 0x0000000c00087825 */ /* 0x004fc600078e0208 */
[----:B------:R-:W2:Y:S04]  /*0280*/  LDG.E R13, desc[UR4][R6.64] ;  /* 0x00000004060d7981 */ /* 0x000ea8000c1e1900 */
[----:B------:R-:W4:Y:S01]  /*0290*/  LDG.E R3, desc[UR4][R8.64+0x4] ;  /* 0x0000040408037981 */ /* 0x000f22000c1e1900 */
[----:B---3--:R-:W-:-:S03]  /*02a0*/  IMAD.WIDE R4, R0, 0xc, R4 ;  /* 0x0000000c00047825 */ /* 0x008fc600078e0204 */
[----:B------:R-:W2:Y:S04]  /*02b0*/  LDG.E R17, desc[UR4][R8.64] ;  /* 0x0000000408117981 */ /* 0x000ea8000c1e1900 */
[----:B------:R-:W3:Y:S04]  /*02c0*/  LDG.E R11, desc[UR4][R4.64+0x4] ;  /* 0x00000404040b7981 */ /* 0x000ee8000c1e1900 */
[----:B------:R-:W5:Y:S04]  /*02d0*/  LDG.E R10, desc[UR4][R4.64] ;  /* 0x00000004040a7981 */ /* 0x000f68000c1e1900 */
[----:B------:R-:W5:Y:S04]  /*02e0*/  LDG.E R15, desc[UR4][R6.64+0x8] ;  /* 0x00000804060f7981 */ /* 0x000f68000c1e1900 */
[----:B------:R-:W5:Y:S04]  /*02f0*/  LDG.E R19, desc[UR4][R8.64+0x8] ;  /* 0x0000080408137981 */ /* 0x000f68000c1e1900 */
[----:B------:R0:W5:Y:S04]  /*0300*/  LDG.E R12, desc[UR4][R4.64+0x8] ;  /* 0x00000804040c7981 */ /* 0x000168000c1e1900 */
[----:B------:R1:W5:Y:S01]  /*0310*/  LDG.E R16, desc[UR4][R6.64+0xc] ;  /* 0x00000c0406107981 */ /* 0x000362000c1e1900 */
[----:B0-----:R-:W0:Y:S02]  /*0320*/  LDC.64 R4, c[0x0][0x3a0] ;  /* 0x0000e800ff047b82 */ /* 0x001e240000000a00 */
[----:B0-----:R-:W-:-:S04]  /*0330*/  IMAD.WIDE R4, R0, 0x4, R4 ;  /* 0x0000000400047825 */ /* 0x001fc800078e0204 */
[----:B----4-:R-:W-:-:S04]  /*0340*/  FMUL.FTZ R2, R14, R3 ;  /* 0x000000030e027220 */ /* 0x010fc80000410000 */
[----:B--2---:R-:W-:Y:S01]  /*0350*/  FFMA.FTZ R18, R13, R17, R2 ;  /* 0x000000110d127223 */ /* 0x004fe20000010002 */
[----:B---3--:R-:W-:-:S04]  /*0360*/  FMUL.FTZ R11, R11, R14 ;  /* 0x0000000e0b0b7220 */ /* 0x008fc80000410000 */
[----:B-----5:R-:W-:Y:S01]  /*0370*/  FFMA.FTZ R11, R10, R13, R11 ;  /* 0x0000000d0a0b7223 */ /* 0x020fe2000001000b */
[----:B------:R-:W-:-:S03]  /*0380*/  FFMA.FTZ R18, R15, R19, R18 ;  /* 0x000000130f127223 */ /* 0x000fc60000010012 */
[----:B------:R-:W-:Y:S01]  /*0390*/  FFMA.FTZ R11, R12, R15, R11 ;  /* 0x0000000f0c0b7223 */ /* 0x000fe2000001000b */
[----:B-1----:R-:W-:Y:S04]  /*03a0*/  F2F.F64.F32 R6, R18 ;  /* 0x0000001200067310 */ /* 0x002fe80000201800 */
[----:B------:R-:W-:-:S04]  /*03b0*/  FSETP.GT.FTZ.AND P0, PT, |R11|, 8.50705917302346158658e+37, PT ;  /* 0x7e8000000b00780b */ /* 0x000fc80003f14200 */
[----:B------:R-:W0:Y:S09]  /*03c0*/  F2F.F64.F32 R2, R16 ;  /* 0x0000001000027310 */ /* 0x000e320000201800 */
[----:B------:R-:W-:Y:S01]  /*03d0*/  @P0 FMUL.FTZ R11, R11, 0.25 ;  /* 0x3e8000000b0b0820 */ /* 0x000fe20000410000 */
[----:B0-----:R-:W-:-:S05]  /*03e0*/  DADD R2, R2, -R6 ;  /* 0x0000000002027229 */ /* 0x001fca0000000806 */
[----:B------:R-:W0:Y:S08]  /*03f0*/  MUFU.RCP R11, R11 ;  /* 0x0000000b000b7308 */ /* 0x000e300000001000 */
[----:B------:R-:W1:Y:S02]  /*0400*/  F2F.F32.F64 R6, R2 ;  /* 0x0000000200067310 */ /* 0x000e640000301000 */
[----:B-1----:R-:W-:-:S04]  /*0410*/  @P0 FMUL.FTZ R6, R6, 0.25 ;  /* 0x3e80000006060820 */ /* 0x002fc80000410000 */
[----:B0-----:R-:W-:-:S05]  /*0420*/  FMUL.FTZ R7, R11, R6 ;  /* 0x000000060b077220 */ /* 0x001fca0000410000 */
[----:B------:R-:W-:Y:S01]  /*0430*/  STG.E desc[UR4][R4.64], R7 ;  /* 0x0000000704007986 */ /* 0x000fe2000c101904 */
[----:B------:R-:W-:Y:S05]  /*0440*/  EXIT ;  /* 0x000000000000794d */ /* 0x000fea0003800000 */
.L_x_1:
        /* <DEDUP_REMOVED lines=11> */
.L_x_13:


//--------------------- .text.TestNormalVector    --------------------------
	.section	.text.TestNormalVector,"ax",@progbits
	.align	128
.text.TestNormalVector:
        .type           TestNormalVector,@function
        .size           TestNormalVector,(.L_x_14 - TestNormalVector)
        .other          TestNormalVector,@"STO_CUDA_ENTRY STV_DEFAULT"
TestNormalVector:
        /* <DEDUP_REMOVED lines=34> */
[----:B------:R-:W1:Y:S01]  /*0220*/  LDCU.64 UR4, c[0x0][0x358] ;  /* 0x00006b00ff0477ac */ /* 0x000e620008000a00 */
[----:B0-----:R-:W-:-:S05]  /*0230*/  IMAD.WIDE R2, R5, 0x34, R2 ;  /* 0x0000003405027825 */ /* 0x001fca00078e0202 */
[----:B-1----:R-:W2:Y:S04]  /*0240*/  LDG.E R0, desc[UR4][R2.64+0x18] ;  /* 0x0000180402007981 */ /* 0x002ea8000c1e1900 */
[----:B------:R-:W2:Y:S04]  /*0250*/  LDG.E R5, desc[UR4][R2.64+0xc] ;  /* 0x00000c0402057981 */ /* 0x000ea8000c1e1900 */
[----:B------:R-:W3:Y:S04]  /*0260*/  LDG.E R4, desc[UR4][R2.64+0x1c] ;  /* 0x00001c0402047981 */ /* 0x000ee8000c1e1900 */
[----:B------:R-:W3:Y:S04]  /*0270*/  LDG.E R7, desc[UR4][R2.64+0x10] ;  /* 0x0000100402077981 */ /* 0x000ee8000c1e1900 */
[----:B------:R-:W4:Y:S04]  /*0280*/  LDG.E R6, desc[UR4][R2.64+0x20] ;  /* 0x0000200402067981 */ /* 0x000f28000c1e1900 */
[----:B------:R-:W4:Y:S04]  /*0290*/  LDG.E R9, desc[UR4][R2.64+0x14] ;  /* 0x0000140402097981 */ /* 0x000f28000c1e1900 */
[----:B------:R-:W5:Y:S04]  /*02a0*/  LDG.E R11, desc[UR4][R2.64+0x24] ;  /* 0x00002404020b7981 */ /* 0x000f68000c1e1900 */
[----:B------:R-:W5:Y:S04]  /*02b0*/  LDG.E R13, desc[UR4][R2.64+0x28] ;  /* 0x00002804020d7981 */ /* 0x000f68000c1e1900 */
[----:B------:R-:W5:Y:S01]  /*02c0*/  LDG.E R15, desc[UR4][R2.64+0x2c] ;  /* 0x00002c04020f7981 */ /* 0x000f62000c1e1900 */
[----:B--2---:R-:W-:Y:S01]  /*02d0*/  FADD.FTZ R5, -R0, R5 ;  /* 0x0000000500057221 */ /* 0x004fe20000010100 */
[----:B---3--:R-:W-:Y:S01]  /*02e0*/  FADD.FTZ R7, -R4, R7 ;  /* 0x0000000704077221 */ /* 0x008fe20000010100 */
[----:B----4-:R-:W-:Y:S01]  /*02f0*/  FADD.FTZ R9, -R6, R9 ;  /* 0x0000000906097221 */ /* 0x010fe20000010100 */
[----:B-----5:R-:W-:Y:S01]  /*0300*/  FADD.FTZ R0, R0, -R11 ;  /* 0x8000000b00007221 */ /* 0x020fe20000010000 */
[----:B------:R-:W-:Y:S01]  /*0310*/  FADD.FTZ R4, R4, -R13 ;  /* 0x8000000d04047221 */ /* 0x000fe20000010000 */
[----:B------:R-:W-:-:S02]  /*0320*/  FADD.FTZ R6, R6, -R15 ;  /* 0x8000000f06067221 */ /* 0x000fc40000010000 */
[----:B------:R-:W-:Y:S01]  /*0330*/  FMUL.FTZ R12, R7, R0 ;  /* 0x00000000070c7220 */ /* 0x000fe20000410000 */
[----:B------:R-:W-:Y:S01]  /*0340*/  FMUL.FTZ R8, R9, R4 ;  /* 0x0000000409087220 */ /* 0x000fe20000410000 */
[C---:B------:R-:W-:Y:S02]  /*0350*/  FMUL.FTZ R10, R5.reuse, R6 ;  /* 0x00000006050a7220 */ /* 0x040fe40000410000 */
[----:B------:R-:W-:Y:S01]  /*0360*/  FFMA.FTZ R5, R5, R4, -R12 ;  /* 0x0000000405057223 */ /* 0x000fe2000001080c */
[----:B------:R-:W-:Y:S01]  /*0370*/  FFMA.FTZ R7, R7, R6, -R8 ;  /* 0x0000000607077223 */ /* 0x000fe20000010808 */
[----:B------:R-:W-:-:S03]  /*0380*/  FFMA.FTZ R9, R9, R0, -R10 ;  /* 0x0000000009097223 */ /* 0x000fc6000001080a */
[----:B------:R-:W-:Y:S04]  /*0390*/  STG.E desc[UR4][R2.64+0x8], R5 ;  /* 0x0000080502007986 */ /* 0x000fe8000c101904 */
[----:B------:R-:W-:Y:S04]  /*03a0*/  STG.E desc[UR4][R2.64], R7 ;  /* 0x0000000702007986 */ /* 0x000fe8000c101904 */
[----:B------:R-:W-:Y:S01]  /*03b0*/  STG.E desc[UR4][R2.64+0x4], R9 ;  /* 0x0000040902007986 */ /* 0x000fe2000c101904 */
[----:B------:R-:W-:Y:S05]  /*03c0*/  EXIT ;  /* 0x000000000000794d */ /* 0x000fea0003800000 */
.L_x_2:
        /* <DEDUP_REMOVED lines=11> */
.L_x_14:


//--------------------- .text.TestTriangleArea    --------------------------
	.section	.text.TestTriangleArea,"ax",@progbits
	.align	128
.text.TestTriangleArea:
        .type           TestTriangleArea,@function
        .size           TestTriangleArea,(.L_x_15 - TestTriangleArea)
        .other          TestTriangleArea,@"STO_CUDA_ENTRY STV_DEFAULT"
TestTriangleArea:
        /* <DEDUP_REMOVED lines=41> */
[----:B------:R-:W5:Y:S04]  /*0290*/  LDG.E R6, desc[UR4][R2.64+0x10] ;  /* 0x0000100402067981 */ /* 0x000f68000c1e1900 */
[----:B------:R-:W5:Y:S04]  /*02a0*/  LDG.E R13, desc[UR4][R2.64+0x28] ;  /* 0x00002804020d7981 */ /* 0x000f68000c1e1900 */
[----:B------:R-:W5:Y:S04]  /*02b0*/  LDG.E R11, desc[UR4][R2.64+0x24] ;  /* 0x00002404020b7981 */ /* 0x000f68000c1e1900 */
[----:B------:R0:W5:Y:S02]  /*02c0*/  LDG.E R7, desc[UR4][R2.64+0x1c] ;  /* 0x00001c0402077981 */ /* 0x000164000c1e1900 */
[----:B0-----:R-:W0:Y:S02]  /*02d0*/  LDC.64 R2, c[0x0][0x390] ;  /* 0x0000e400ff027b82 */ /* 0x001e240000000a00 */
[----:B0-----:R-:W-:-:S04]  /*02e0*/  IMAD.WIDE R2, R0, 0x4, R2 ;  /* 0x0000000400027825 */ /* 0x001fc800078e0202 */
[----:B--2---:R-:W-:Y:S01]  /*02f0*/  FADD.FTZ R5, -R4, R5 ;  /* 0x0000000504057221 */ /* 0x004fe20000010100 */
[C---:B---3--:R-:W-:Y:S01]  /*0300*/  FADD.FTZ R10, -R8.reuse, R15 ;  /* 0x0000000f080a7221 */ /* 0x048fe20000010100 */
[----:B----4-:R-:W-:-:S03]  /*0310*/  FADD.FTZ R9, -R8, R9 ;  /* 0x0000000908097221 */ /* 0x010fc60000010100 */
[----:B------:R-:W-:Y:S01]  /*0320*/  FMUL.FTZ R12, R5, R10 ;  /* 0x0000000a050c7220 */ /* 0x000fe20000410000 */
[----:B-----5:R-:W-:Y:S01]  /*0330*/  FADD.FTZ R8, -R6, R13 ;  /* 0x0000000d06087221 */ /* 0x020fe20000010100 */
[----:B------:R-:W-:Y:S01]  /*0340*/  FADD.FTZ R4, -R4, R11 ;  /* 0x0000000b04047221 */ /* 0x000fe20000010100 */
[----:B------:R-:W-:Y:S02]  /*0350*/  FADD.FTZ R7, -R6, R7 ;  /* 0x0000000706077221 */ /* 0x000fe40000010100 */
[C---:B------:R-:W-:Y:S01]  /*0360*/  FMUL.FTZ R6, R9.reuse, R8 ;  /* 0x0000000809067220 */ /* 0x040fe20000410000 */
[-C--:B------:R-:W-:Y:S01]  /*0370*/  FFMA.FTZ R12, R9, R4.reuse, -R12 ;  /* 0x00000004090c7223 */ /* 0x080fe2000001080c */
[C---:B------:R-:W-:Y:S02]  /*0380*/  FMUL.FTZ R4, R7.reuse, R4 ;  /* 0x0000000407047220 */ /* 0x040fe40000410000 */
[----:B------:R-:W-:Y:S01]  /*0390*/  FFMA.FTZ R6, R7, R10, -R6 ;  /* 0x0000000a07067223 */ /* 0x000fe20000010806 */
[----:B------:R-:W-:Y:S01]  /*03a0*/  FMUL.FTZ R7, R12, R12 ;  /* 0x0000000c0c077220 */ /* 0x000fe20000410000 */
[----:B------:R-:W-:-:S03]  /*03b0*/  FFMA.FTZ R4, R5, R8, -R4 ;  /* 0x0000000805047223 */ /* 0x000fc60000010804 */
[----:B------:R-:W-:-:S04]  /*03c0*/  FFMA.FTZ R7, R6, R6, R7 ;  /* 0x0000000606077223 */ /* 0x000fc80000010007 */
[----:B------:R-:W-:-:S06]  /*03d0*/  FFMA.FTZ R7, R4, R4, R7 ;  /* 0x0000000404077223 */ /* 0x000fcc0000010007 */
[----:B------:R-:W0:Y:S02]  /*03e0*/  MUFU.SQRT R7, R7 ;  /* 0x0000000700077308 */ /* 0x000e240000002000 */
[----:B0-----:R-:W-:-:S05]  /*03f0*/  FMUL.FTZ R5, R7, 0.5 ;  /* 0x3f00000007057820 */ /* 0x001fca0000410000 */
[----:B------:R-:W-:Y:S01]  /*0400*/  STG.E desc[UR4][R2.64], R5 ;  /* 0x0000000502007986 */ /* 0x000fe2000c101904 */
[----:B------:R-:W-:Y:S05]  /*0410*/  EXIT ;  /* 0x000000000000794d */ /* 0x000fea0003800000 */
.L_x_3:
        /* <DEDUP_REMOVED lines=14> */
.L_x_15:


//--------------------- .text.TestNormalize       --------------------------
	.section	.text.TestNormalize,"ax",@progbits
	.align	128
.text.TestNormalize:
        .type           TestNormalize,@function
        .size           TestNormalize,(.L_x_16 - TestNormalize)
        .other          TestNormalize,@"STO_CUDA_ENTRY STV_DEFAULT"
TestNormalize:
        /* <DEDUP_REMOVED lines=37> */
[----:B-1----:R-:W3:Y:S01]  /*0250*/  LDG.E R9, desc[UR4][R4.64] ;  /* 0x0000000404097981 */ /* 0x002ee2000c1e1900 */
[----:B--2---:R-:W-:-:S05]  /*0260*/  IMAD.WIDE R2, R7, 0xc, R2 ;  /* 0x0000000c07027825 */ /* 0x004fca00078e0202 */
[----:B---3--:R0:W-:Y:S04]  /*0270*/  STG.E desc[UR4][R2.64], R9 ;  /* 0x0000000902007986 */ /* 0x0081e8000c101904 */
[----:B------:R-:W2:Y:S04]  /*0280*/  LDG.E R7, desc[UR4][R4.64+0x4] ;  /* 0x0000040404077981 */ /* 0x000ea8000c1e1900 */
[----:B------:R-:W3:Y:S04]  /*0290*/  LDG.E R0, desc[UR4][R2.64] ;  /* 0x0000000402007981 */ /* 0x000ee8000c1e1900 */
[----:B--2---:R-:W-:Y:S04]  /*02a0*/  STG.E desc[UR4][R2.64+0x4], R7 ;  /* 0x0000040702007986 */ /* 0x004fe8000c101904 */
[----:B------:R-:W2:Y:S04]  /*02b0*/  LDG.E R6, desc[UR4][R2.64+0x4] ;  /* 0x0000040402067981 */ /* 0x000ea8000c1e1900 */
[----:B------:R-:W4:Y:S01]  /*02c0*/  LDG.E R11, desc[UR4][R4.64+0x8] ;  /* 0x00000804040b7981 */ /* 0x000f22000c1e1900 */
[----:B--2---:R-:W-:-:S04]  /*02d0*/  FMUL.FTZ R13, R6, R6 ;  /* 0x00000006060d7220 */ /* 0x004fc80000410000 */
[----:B---3--:R-:W-:-:S04]  /*02e0*/  FFMA.FTZ R8, R0, R0, R13 ;  /* 0x0000000000087223 */ /* 0x008fc8000001000d */
[----:B----4-:R-:W-:-:S04]  /*02f0*/  FFMA.FTZ R8, R11, R11, R8 ;  /* 0x0000000b0b087223 */ /* 0x010fc80000010008 */
[----:B------:R-:W1:Y:S02]  /*0300*/  MUFU.SQRT R10, R8 ;  /* 0x00000008000a7308 */ /* 0x000e640000002000 */
[----:B-1----:R-:W-:-:S13]  /*0310*/  FSETP.GT.FTZ.AND P0, PT, |R10|, 8.50705917302346158658e+37, PT ;  /* 0x7e8000000a00780b */ /* 0x002fda0003f14200 */
[----:B------:R-:W-:-:S04]  /*0320*/  @P0 FMUL.FTZ R10, R10, 0.25 ;  /* 0x3e8000000a0a0820 */ /* 0x000fc80000410000 */
[----:B0-----:R-:W0:Y:S01]  /*0330*/  MUFU.RCP R9, R10 ;  /* 0x0000000a00097308 */ /* 0x001e220000001000 */
[----:B------:R1:W-:Y:S01]  /*0340*/  STG.E desc[UR4][R2.64+0x8], R11 ;  /* 0x0000080b02007986 */ /* 0x0003e2000c101904 */
[----:B------:R-:W-:Y:S01]  /*0350*/  @P0 FMUL.FTZ R0, R0, 0.25 ;  /* 0x3e80000000000820 */ /* 0x000fe20000410000 */
[----:B------:R-:W-:Y:S01]  /*0360*/  @P0 FMUL.FTZ R6, R6, 0.25 ;  /* 0x3e80000006060820 */ /* 0x000fe20000410000 */
[----:B-1----:R-:W-:Y:S02]  /*0370*/  @P0 FMUL.FTZ R11, R11, 0.25 ;  /* 0x3e8000000b0b0820 */ /* 0x002fe40000410000 */
[C---:B0-----:R-:W-:Y:S01]  /*0380*/  FMUL.FTZ R5, R9.reuse, R0 ;  /* 0x0000000009057220 */ /* 0x041fe20000410000 */
[C---:B------:R-:W-:Y:S01]  /*0390*/  FMUL.FTZ R7, R9.reuse, R6 ;  /* 0x0000000609077220 */ /* 0x040fe20000410000 */
[----:B------:R-:W-:-:S03]  /*03a0*/  FMUL.FTZ R9, R9, R11 ;  /* 0x0000000b09097220 */ /* 0x000fc60000410000 */
[----:B------:R-:W-:Y:S04]  /*03b0*/  STG.E desc[UR4][R2.64], R5 ;  /* 0x0000000502007986 */ /* 0x000fe8000c101904 */
[----:B------:R-:W-:Y:S04]  /*03c0*/  STG.E desc[UR4][R2.64+0x4], R7 ;  /* 0x0000040702007986 */ /* 0x000fe8000c101904 */
[----:B------:R-:W-:Y:S01]  /*03d0*/  STG.E desc[UR4][R2.64+0x8], R9 ;  /* 0x0000080902007986 */ /* 0x000fe2000c101904 */
[----:B------:R-:W-:Y:S05]  /*03e0*/  EXIT ;  /* 0x000000000000794d */ /* 0x000fea0003800000 */
.L_x_4:
        /* <DEDUP_REMOVED lines=9> */
.L_x_16:


//--------------------- .text.TestLength          --------------------------
	.section	.text.TestLength,"ax",@progbits
	.align	128
.text.TestLength:
        .type           TestLength,@function
        .size           TestLength,(.L_x_17 - TestLength)
        .other          TestLength,@"STO_CUDA_ENTRY STV_DEFAULT"
TestLength:
        /* <DEDUP_REMOVED lines=38> */
[----:B------:R-:W4:Y:S04]  /*0260*/  LDG.E R6, desc[UR4][R2.64] ;  /* 0x0000000402067981 */ /* 0x000f28000c1e1900 */
[----:B------:R-:W5:Y:S01]  /*0270*/  LDG.E R8, desc[UR4][R2.64+0x8] ;  /* 0x0000080402087981 */ /* 0x000f62000c1e1900 */
[----:B--2---:R-:W-:-:S04]  /*0280*/  IMAD.WIDE R4, R7, 0x4, R4 ;  /* 0x0000000407047825 */ /* 0x004fc800078e0204 */
[----:B---3--:R-:W-:-:S04]  /*0290*/  FMUL.FTZ R9, R0, R0 ;  /* 0x0000000000097220 */ /* 0x008fc80000410000 */
[----:B----4-:R-:W-:-:S04]  /*02a0*/  FFMA.FTZ R9, R6, R6, R9 ;  /* 0x0000000606097223 */ /* 0x010fc80000010009 */
[----:B-----5:R-:W-:-:S06]  /*02b0*/  FFMA.FTZ R9, R8, R8, R9 ;  /* 0x0000000808097223 */ /* 0x020fcc0000010009 */
[----:B------:R-:W0:Y:S02]  /*02c0*/  MUFU.SQRT R9, R9 ;  /* 0x0000000900097308 */ /* 0x000e240000002000 */
[----:B0-----:R-:W-:Y:S01]  /*02d0*/  STG.E desc[UR4][R4.64], R9 ;  /* 0x0000000904007986 */ /* 0x001fe2000c101904 */
[----:B------:R-:W-:Y:S05]  /*02e0*/  EXIT ;  /* 0x000000000000794d */ /* 0x000fea0003800000 */
.L_x_5:
        /* <DEDUP_REMOVED lines=9> */
.L_x_17:


//--------------------- .text.TestDivide          --------------------------
	.section	.text.TestDivide,"ax",@progbits
	.align	128
.text.TestDivide:
        .type           TestDivide,@function
        .size           TestDivide,(.L_x_18 - TestDivide)
        .other          TestDivide,@"STO_CUDA_ENTRY STV_DEFAULT"
TestDivide:
        /* <DEDUP_REMOVED lines=38> */
[----:B-1----:R3:W4:Y:S01]  /*0260*/  LDG.E R0, desc[UR4][R2.64] ;  /* 0x0000000402007981 */ /* 0x002722000c1e1900 */
[----:B--2---:R-:W-:-:S05]  /*0270*/  IMAD.WIDE R4, R9, 0xc, R4 ;  /* 0x0000000c09047825 */ /* 0x004fca00078e0204 */
[----:B------:R-:W2:Y:S04]  /*0280*/  LDG.E R11, desc[UR4][R4.64] ;  /* 0x00000004040b7981 */ /* 0x000ea8000c1e1900 */
[----:B------:R-:W5:Y:S04]  /*0290*/  LDG.E R8, desc[UR4][R4.64+0x4] ;  /* 0x0000040404087981 */ /* 0x000f68000c1e1900 */
[----:B------:R-:W5:Y:S01]  /*02a0*/  LDG.E R10, desc[UR4][R4.64+0x8] ;  /* 0x00000804040a7981 */ /* 0x000f62000c1e1900 */
[----:B---3--:R-:W-:Y:S01]  /*02b0*/  IMAD.WIDE R2, R9, 0xc, R6 ;  /* 0x0000000c09027825 */ /* 0x008fe200078e0206 */
[----:B----4-:R-:W-:-:S13]  /*02c0*/  FSETP.GT.FTZ.AND P0, PT, |R0|, 8.50705917302346158658e+37, PT ;  /* 0x7e8000000000780b */ /* 0x010fda0003f14200 */
[----:B------:R-:W-:Y:S01]  /*02d0*/  @P0 FMUL.FTZ R0, R0, 0.25 ;  /* 0x3e80000000000820 */ /* 0x000fe20000410000 */
[----:B--2---:R-:W-:Y:S01]  /*02e0*/  @P0 FMUL.FTZ R11, R11, 0.25 ;  /* 0x3e8000000b0b0820 */ /* 0x004fe20000410000 */
[----:B-----5:R-:W-:Y:S01]  /*02f0*/  @P0 FMUL.FTZ R8, R8, 0.25 ;  /* 0x3e80000008080820 */ /* 0x020fe20000410000 */
[----:B------:R-:W-:Y:S01]  /*0300*/  @P0 FMUL.FTZ R10, R10, 0.25 ;  /* 0x3e8000000a0a0820 */ /* 0x000fe20000410000 */
[----:B------:R-:W0:Y:S02]  /*0310*/  MUFU.RCP R13, R0 ;  /* 0x00000000000d7308 */ /* 0x000e240000001000 */
[C---:B0-----:R-:W-:Y:S01]  /*0320*/  FMUL.FTZ R11, R13.reuse, R11 ;  /* 0x0000000b0d0b7220 */ /* 0x041fe20000410000 */
[C---:B------:R-:W-:Y:S01]  /*0330*/  FMUL.FTZ R7, R13.reuse, R8 ;  /* 0x000000080d077220 */ /* 0x040fe20000410000 */
[----:B------:R-:W-:-:S03]  /*0340*/  FMUL.FTZ R13, R13, R10 ;  /* 0x0000000a0d0d7220 */ /* 0x000fc60000410000 */
[----:B------:R-:W-:Y:S04]  /*0350*/  STG.E desc[UR4][R2.64], R11 ;  /* 0x0000000b02007986 */ /* 0x000fe8000c101904 */
[----:B------:R-:W-:Y:S04]  /*0360*/  STG.E desc[UR4][R2.64+0x4], R7 ;  /* 0x0000040702007986 */ /* 0x000fe8000c101904 */
[----:B------:R-:W-:Y:S01]  /*0370*/  STG.E desc[UR4][R2.64+0x8], R13 ;  /* 0x0000080d02007986 */ /* 0x000fe2000c101904 */
[----:B------:R-:W-:Y:S05]  /*0380*/  EXIT ;  /* 0x000000000000794d */ /* 0x000fea0003800000 */
.L_x_6:
        /* <DEDUP_REMOVED lines=15> */
.L_x_18:


//--------------------- .text.TestMultiply        --------------------------
	.section	.text.TestMultiply,"ax",@progbits
	.align	128
.text.TestMultiply:
        .type           TestMultiply,@function
        .size           TestMultiply,(.L_x_19 - TestMultiply)
        .other          TestMultiply,@"STO_CUDA_ENTRY STV_DEFAULT"
TestMultiply:
        /* <DEDUP_REMOVED lines=37> */
[----:B0-----:R-:W-:-:S06]  /*0250*/  IMAD.WIDE R2, R9, 0x4, R2 ;  /* 0x0000000409027825 */ /* 0x001fcc00078e0202 */
[----:B-1----:R-:W4:Y:S01]  /*0260*/  LDG.E R2, desc[UR4][R2.64] ;  /* 0x0000000402027981 */ /* 0x002f22000c1e1900 */
[----:B--2---:R-:W-:-:S05]  /*0270*/  IMAD.WIDE R4, R9, 0xc, R4 ;  /* 0x0000000c09047825 */ /* 0x004fca00078e0204 */
[----:B------:R-:W4:Y:S04]  /*0280*/  LDG.E R15, desc[UR4][R4.64] ;  /* 0x00000004040f7981 */ /* 0x000f28000c1e1900 */
[----:B------:R-:W2:Y:S04]  /*0290*/  LDG.E R11, desc[UR4][R4.64+0x4] ;  /* 0x00000404040b7981 */ /* 0x000ea8000c1e1900 */
[----:B------:R-:W5:Y:S01]  /*02a0*/  LDG.E R13, desc[UR4][R4.64+0x8] ;  /* 0x00000804040d7981 */ /* 0x000f62000c1e1900 */
[----:B---3--:R-:W-:-:S04]  /*02b0*/  IMAD.WIDE R6, R9, 0xc, R6 ;  /* 0x0000000c09067825 */ /* 0x008fc800078e0206 */
[C---:B----4-:R-:W-:Y:S01]  /*02c0*/  FMUL.FTZ R15, R2.reuse, R15 ;  /* 0x0000000f020f7220 */ /* 0x050fe20000410000 */
[C---:B--2---:R-:W-:Y:S01]  /*02d0*/  FMUL.FTZ R11, R2.reuse, R11 ;  /* 0x0000000b020b7220 */ /* 0x044fe20000410000 */
[----:B-----5:R-:W-:-:S03]  /*02e0*/  FMUL.FTZ R13, R2, R13 ;  /* 0x0000000d020d7220 */ /* 0x020fc60000410000 */
[----:B------:R-:W-:Y:S04]  /*02f0*/  STG.E desc[UR4][R6.64], R15 ;  /* 0x0000000f06007986 */ /* 0x000fe8000c101904 */
[----:B------:R-:W-:Y:S04]  /*0300*/  STG.E desc[UR4][R6.64+0x4], R11 ;  /* 0x0000040b06007986 */ /* 0x000fe8000c101904 */
[----:B------:R-:W-:Y:S01]  /*0310*/  STG.E desc[UR4][R6.64+0x8], R13 ;  /* 0x0000080d06007986 */ /* 0x000fe2000c101904 */
[----:B------:R-:W-:Y:S05]  /*0320*/  EXIT ;  /* 0x000000000000794d */ /* 0x000fea0003800000 */
.L_x_7:
        /* <DEDUP_REMOVED lines=13> */
.L_x_19:


//--------------------- .text.TestSubtract        --------------------------
	.section	.text.TestSubtract,"ax",@progbits
	.align	128
.text.TestSubtract:
        .type           TestSubtract,@function
        .size           TestSubtract,(.L_x_20 - TestSubtract)
        .other          TestSubtract,@"STO_CUDA_ENTRY STV_DEFAULT"
TestSubtract:
        /* <DEDUP_REMOVED lines=41> */
[----:B------:R-:W2:Y:S04]  /*0290*/  LDG.E R15, desc[UR4][R4.64] ;  /* 0x00000004040f7981 */ /* 0x000ea8000c1e1900 */
[----:B------:R-:W5:Y:S04]  /*02a0*/  LDG.E R8, desc[UR4][R2.64+0x8] ;  /* 0x0000080402087981 */ /* 0x000f68000c1e1900 */
[----:B------:R-:W4:Y:S04]  /*02b0*/  LDG.E R11, desc[UR4][R4.64+0x4] ;  /* 0x00000404040b7981 */ /* 0x000f28000c1e1900 */
[----:B------:R-:W5:Y:S01]  /*02c0*/  LDG.E R13, desc[UR4][R4.64+0x8] ;  /* 0x00000804040d7981 */ /* 0x000f62000c1e1900 */
[----:B---3--:R-:W-:-:S04]  /*02d0*/  IMAD.WIDE R6, R9, 0xc, R6 ;  /* 0x0000000c09067825 */ /* 0x008fc800078e0206 */
[----:B--2---:R-:W-:Y:S01]  /*02e0*/  FADD.FTZ R15, R10, -R15 ;  /* 0x8000000f0a0f7221 */ /* 0x004fe20000010000 */
[----:B----4-:R-:W-:Y:S01]  /*02f0*/  FADD.FTZ R11, R0, -R11 ;  /* 0x8000000b000b7221 */ /* 0x010fe20000010000 */
[----:B-----5:R-:W-:-:S03]  /*0300*/  FADD.FTZ R13, R8, -R13 ;  /* 0x8000000d080d7221 */ /* 0x020fc60000010000 */
[----:B------:R-:W-:Y:S04]  /*0310*/  STG.E desc[UR4][R6.64], R15 ;  /* 0x0000000f06007986 */ /* 0x000fe8000c101904 */
[----:B------:R-:W-:Y:S04]  /*0320*/  STG.E desc[UR4][R6.64+0x4], R11 ;  /* 0x0000040b06007986 */ /* 0x000fe8000c101904 */
[----:B------:R-:W-:Y:S01]  /*0330*/  STG.E desc[UR4][R6.64+0x8], R13 ;  /* 0x0000080d06007986 */ /* 0x000fe2000c101904 */
[----:B------:R-:W-:Y:S05]  /*0340*/  EXIT ;  /* 0x000000000000794d */ /* 0x000fea0003800000 */
.L_x_8:
        /* <DEDUP_REMOVED lines=11> */
.L_x_20:


//--------------------- .text.TestAdd             --------------------------
	.section	.text.TestAdd,"ax",@progbits
	.align	128
.text.TestAdd:
        .type           TestAdd,@function
        .size           TestAdd,(.L_x_21 - TestAdd)
        .other          TestAdd,@"STO_CUDA_ENTRY STV_DEFAULT"
TestAdd:
        /* <DEDUP_REMOVED lines=46> */
[----:B--2---:R-:W-:Y:S01]  /*02e0*/  FADD.FTZ R15, R10, R15 ;  /* 0x0000000f0a0f7221 */ /* 0x004fe20000010000 */
[----:B----4-:R-:W-:Y:S01]  /*02f0*/  FADD.FTZ R11, R0, R11 ;  /* 0x0000000b000b7221 */ /* 0x010fe20000010000 */
[----:B-----5:R-:W-:-:S03]  /*0300*/  FADD.FTZ R13, R8, R13 ;  /* 0x0000000d080d7221 */ /* 0x020fc60000010000 */
[----:B------:R-:W-:Y:S04]  /*0310*/  STG.E desc[UR4][R6.64], R15 ;  /* 0x0000000f06007986 */ /* 0x000fe8000c101904 */
[----:B------:R-:W-:Y:S04]  /*0320*/  STG.E desc[UR4][R6.64+0x4], R11 ;  /* 0x0000040b06007986 */ /* 0x000fe8000c101904 */
[----:B------:R-:W-:Y:S01]  /*0330*/  STG.E desc[UR4][R6.64+0x8], R13 ;  /* 0x0000080d06007986 */ /* 0x000fe2000c101904 */
[----:B------:R-:W-:Y:S05]  /*0340*/  EXIT ;  /* 0x000000000000794d */ /* 0x000fea0003800000 */
.L_x_9:
        /* <DEDUP_REMOVED lines=11> */
.L_x_21:


//--------------------- .text.TestDotProduct      --------------------------
	.section	.text.TestDotProduct,"ax",@progbits
	.align	128
.text.TestDotProduct:
        .type           TestDotProduct,@function
        .size           TestDotProduct,(.L_x_22 - TestDotProduct)
        .other          TestDotProduct,@"STO_CUDA_ENTRY STV_DEFAULT"
TestDotProduct:
        /* <DEDUP_REMOVED lines=41> */
[----:B------:R-:W4:Y:S04]  /*0290*/  LDG.E R11, desc[UR4][R4.64+0x4] ;  /* 0x00000404040b7981 */ /* 0x000f28000c1e1900 */
[----:B------:R-:W2:Y:S04]  /*02a0*/  LDG.E R8, desc[UR4][R4.64] ;  /* 0x0000000404087981 */ /* 0x000ea8000c1e1900 */
[----:B------:R-:W5:Y:S04]  /*02b0*/  LDG.E R15, desc[UR4][R2.64+0x8] ;  /* 0x00000804020f7981 */ /* 0x000f68000c1e1900 */
[----:B------:R-:W5:Y:S01]  /*02c0*/  LDG.E R10, desc[UR4][R4.64+0x8] ;  /* 0x00000804040a7981 */ /* 0x000f62000c1e1900 */
[----:B---3--:R-:W-:-:S04]  /*02d0*/  IMAD.WIDE R6, R9, 0x4, R6 ;  /* 0x0000000409067825 */ /* 0x008fc800078e0206 */
[----:B----4-:R-:W-:-:S04]  /*02e0*/  FMUL.FTZ R0, R0, R11 ;  /* 0x0000000b00007220 */ /* 0x010fc80000410000 */
[----:B--2---:R-:W-:-:S04]  /*02f0*/  FFMA.FTZ R0, R13, R8, R0 ;  /* 0x000000080d007223 */ /* 0x004fc80000010000 */
[----:B-----5:R-:W-:-:S05]  /*0300*/  FFMA.FTZ R15, R15, R10, R0 ;  /* 0x0000000a0f0f7223 */ /* 0x020fca0000010000 */
[----:B------:R-:W-:Y:S01]  /*0310*/  STG.E desc[UR4][R6.64], R15 ;  /* 0x0000000f06007986 */ /* 0x000fe2000c101904 */
[----:B------:R-:W-:Y:S05]  /*0320*/  EXIT ;  /* 0x000000000000794d */ /* 0x000fea0003800000 */
.L_x_10:
        /* <DEDUP_REMOVED lines=13> */
.L_x_22:


//--------------------- .text.TestCrossProduct    --------------------------
	.section	.text.TestCrossProduct,"ax",@progbits
	.align	128
.text.TestCrossProduct:
        .type           TestCrossProduct,@function
        .size           TestCrossProduct,(.L_x_23 - TestCrossProduct)
        .other          TestCrossProduct,@"STO_CUDA_ENTRY STV_DEFAULT"
TestCrossProduct:
        /* <DEDUP_REMOVED lines=43> */
[----:B------:R-:W5:Y:S04]  /*02b0*/  LDG.E R17, desc[UR4][R4.64] ;  /* 0x0000000404117981 */ /* 0x000f68000c1e1900 */
[----:B------:R-:W4:Y:S01]  /*02c0*/  LDG.E R13, desc[UR4][R4.64+0x4] ;  /* 0x00000404040d7981 */ /* 0x000f22000c1e1900 */
[----:B---3--:R-:W-:-:S04]  /*02d0*/  IMAD.WIDE R6, R9, 0xc, R6 ;  /* 0x0000000c09067825 */ /* 0x008fc800078e0206 */
[----:B--2---:R-:W-:Y:S01]  /*02e0*/  FMUL.FTZ R15, R8, R11 ;  /* 0x0000000b080f7220 */ /* 0x004fe20000410000 */
[----:B-----5:R-:W-:Y:S01]  /*02f0*/  FMUL.FTZ R19, R10, R17 ;  /* 0x000000110a137220 */ /* 0x020fe20000410000 */
[-C--:B----4-:R-:W-:Y:S02]  /*0300*/  FMUL.FTZ R21, R0, R13.reuse ;  /* 0x0000000d00157220 */ /* 0x090fe40000410000 */
[----:B------:R-:W-:Y:S01]  /*0310*/  FFMA.FTZ R15, R10, R13, -R15 ;  /* 0x0000000d0a0f7223 */ /* 0x000fe2000001080f */
[----:B------:R-:W-:Y:S01]  /*0320*/  FFMA.FTZ R19, R0, R11, -R19 ;  /* 0x0000000b00137223 */ /* 0x000fe20000010813 */
[----:B------:R-:W-:-:S03]  /*0330*/  FFMA.FTZ R21, R8, R17, -R21 ;  /* 0x0000001108157223 */ /* 0x000fc60000010815 */
[----:B------:R-:W-:Y:S04]  /*0340*/  STG.E desc[UR4][R6.64], R15 ;  /* 0x0000000f06007986 */ /* 0x000fe8000c101904 */
[----:B------:R-:W-:Y:S04]  /*0350*/  STG.E desc[UR4][R6.64+0x4], R19 ;  /* 0x0000041306007986 */ /* 0x000fe8000c101904 */
[----:B------:R-:W-:Y:S01]  /*0360*/  STG.E desc[UR4][R6.64+0x8], R21 ;  /* 0x0000081506007986 */ /* 0x000fe2000c101904 */
[----:B------:R-:W-:Y:S05]  /*0370*/  EXIT ;  /* 0x000000000000794d */ /* 0x000fea0003800000 */
.L_x_11:
        /* <DEDUP_REMOVED lines=16> */
.L_x_23:


//--------------------- .nv.shared.reserved.0     --------------------------
	.section	.nv.shared.reserved.0,"aw",@nobits
	.weak		__nv_reservedSMEM_offset_0_alias
	.size		__nv_reservedSMEM_offset_0_alias, 0, 64
	.other		__nv_reservedSMEM_offset_0_alias,@"STO_CUDA_RESERVED_SHARED STV_DEFAULT"
__nv_reservedSMEM_offset_0_alias:
	.zero		0
	.zero		64


//--------------------- .nv.constant0.TestCentroidCalculations --------------------------
	.section	.nv.constant0.TestCentroidCalculations,"a",@progbits
	.sectionflags	@""
	.align	4
.nv.constant0.TestCentroidCalculations:
	.zero		920


//--------------------- .nv.constant0.TestPlaneIntersection --------------------------
	.section	.nv.constant0.TestPlaneIntersection,"a",@progbits
	.sectionflags	@""
	.align	4
.nv.constant0.TestPlaneIntersection:
	.zero		936


//--------------------- .nv.constant0.TestNormalVector --------------------------
	.section	.nv.constant0.TestNormalVector,"a",@progbits
	.sectionflags	@""
	.align	4
.nv.constant0.TestNormalVector:
	.zero		912


//--------------------- .nv.constant0.TestTriangleArea --------------------------
	.section	.nv.constant0.TestTriangleArea,"a",@progbits
	.sectionflags	@""
	.align	4
.nv.constant0.TestTriangleArea:
	.zero		920


//--------------------- .nv.constant0.TestNormalize --------------------------
	.section	.nv.constant0.TestNormalize,"a",@progbits
	.sectionflags	@""
	.align	4
.nv.constant0.TestNormalize:
	.zero		920


//--------------------- .nv.constant0.TestLength  --------------------------
	.section	.nv.constant0.TestLength,"a",@progbits
	.sectionflags	@""
	.align	4
.nv.constant0.TestLength:
	.zero		920


//--------------------- .nv.constant0.TestDivide  --------------------------
	.section	.nv.constant0.TestDivide,"a",@progbits
	.sectionflags	@""
	.align	4
.nv.constant0.TestDivide:
	.zero		928


//--------------------- .nv.constant0.TestMultiply --------------------------
	.section	.nv.constant0.TestMultiply,"a",@progbits
	.sectionflags	@""
	.align	4
.nv.constant0.TestMultiply:
	.zero		928


//--------------------- .nv.constant0.TestSubtract --------------------------
	.section	.nv.constant0.TestSubtract,"a",@progbits
	.sectionflags	@""
	.align	4
.nv.constant0.TestSubtract:
	.zero		928


//--------------------- .nv.constant0.TestAdd     --------------------------
	.section	.nv.constant0.TestAdd,"a",@progbits
	.sectionflags	@""
	.align	4
.nv.constant0.TestAdd:
	.zero		928


//--------------------- .nv.constant0.TestDotProduct --------------------------
	.section	.nv.constant0.TestDotProduct,"a",@progbits
	.sectionflags	@""
	.align	4
.nv.constant0.TestDotProduct:
	.zero		928


//--------------------- .nv.constant0.TestCrossProduct --------------------------
	.section	.nv.constant0.TestCrossProduct,"a",@progbits
	.sectionflags	@""
	.align	4
.nv.constant0.TestCrossProduct:
	.zero		928


//--------------------- SYMBOLS --------------------------

	.type		.nv.reservedSmem.offset0,@object
	.size		.nv.reservedSmem.offset0,0x4
